//
// Generated by NVIDIA NVVM Compiler
//
// Compiler Build ID: CL-36424714
// Cuda compilation tools, release 13.0, V13.0.88
// Based on NVVM 20.0.0
//

.version 9.0
.target sm_100
.address_size 64

// _ZZN3cub18CUB_300001_SM_10006detail4scan16DeviceScanKernelINS2_10policy_hubIiiijN4cuda3std3__44plusIvEEE10Policy1000EN6thrust24THRUST_300001_SM_1000_NS10device_ptrIKiEENSE_IiEENS0_13ScanTileStateIiLb1EEES9_NS0_8NullTypeEjiLb0ESK_EEvT0_T1_T2_iT3_T4_T5_E12temp_storage has been demoted
// _ZZN3cub18CUB_300001_SM_10006detail4scan16DeviceScanKernelINS2_10policy_hubIiiimN4cuda3std3__44plusIvEEE10Policy1000EN6thrust24THRUST_300001_SM_1000_NS10device_ptrIKiEENSE_IiEENS0_13ScanTileStateIiLb1EEES9_NS0_8NullTypeEmiLb0ESK_EEvT0_T1_T2_iT3_T4_T5_E12temp_storage has been demoted
.global .align 1 .b8 _ZN41_INTERNAL_8a77d6a6_4_k_cu_1f39b20c_2459614cuda3std3__45__cpo5beginE[1];
.global .align 1 .b8 _ZN41_INTERNAL_8a77d6a6_4_k_cu_1f39b20c_2459614cuda3std3__45__cpo3endE[1];
.global .align 1 .b8 _ZN41_INTERNAL_8a77d6a6_4_k_cu_1f39b20c_2459614cuda3std3__45__cpo6cbeginE[1];
.global .align 1 .b8 _ZN41_INTERNAL_8a77d6a6_4_k_cu_1f39b20c_2459614cuda3std3__45__cpo4cendE[1];
.global .align 1 .b8 _ZN41_INTERNAL_8a77d6a6_4_k_cu_1f39b20c_2459614cuda3std3__45__cpo6rbeginE[1];
.global .align 1 .b8 _ZN41_INTERNAL_8a77d6a6_4_k_cu_1f39b20c_2459614cuda3std3__45__cpo4rendE[1];
.global .align 1 .b8 _ZN41_INTERNAL_8a77d6a6_4_k_cu_1f39b20c_2459614cuda3std3__45__cpo7crbeginE[1];
.global .align 1 .b8 _ZN41_INTERNAL_8a77d6a6_4_k_cu_1f39b20c_2459614cuda3std3__45__cpo5crendE[1];
.global .align 1 .b8 _ZN41_INTERNAL_8a77d6a6_4_k_cu_1f39b20c_2459614cuda3std3__443_GLOBAL__N__8a77d6a6_4_k_cu_1f39b20c_2459616ignoreE[1];
.global .align 1 .b8 _ZN41_INTERNAL_8a77d6a6_4_k_cu_1f39b20c_2459614cuda3std3__419piecewise_constructE[1];
.global .align 1 .b8 _ZN41_INTERNAL_8a77d6a6_4_k_cu_1f39b20c_2459614cuda3std3__48in_placeE[1];
.global .align 1 .b8 _ZN41_INTERNAL_8a77d6a6_4_k_cu_1f39b20c_2459614cuda3std3__420unreachable_sentinelE[1];
.global .align 1 .b8 _ZN41_INTERNAL_8a77d6a6_4_k_cu_1f39b20c_2459614cuda3std3__47nulloptE[1];
.global .align 1 .b8 _ZN41_INTERNAL_8a77d6a6_4_k_cu_1f39b20c_2459614cuda3std3__48unexpectE[1];
.global .align 1 .b8 _ZN41_INTERNAL_8a77d6a6_4_k_cu_1f39b20c_2459614cuda3std6ranges3__45__cpo4swapE[1];
.global .align 1 .b8 _ZN41_INTERNAL_8a77d6a6_4_k_cu_1f39b20c_2459614cuda3std6ranges3__45__cpo9iter_moveE[1];
.global .align 1 .b8 _ZN41_INTERNAL_8a77d6a6_4_k_cu_1f39b20c_2459614cuda3std6ranges3__45__cpo5beginE[1];
.global .align 1 .b8 _ZN41_INTERNAL_8a77d6a6_4_k_cu_1f39b20c_2459614cuda3std6ranges3__45__cpo3endE[1];
.global .align 1 .b8 _ZN41_INTERNAL_8a77d6a6_4_k_cu_1f39b20c_2459614cuda3std6ranges3__45__cpo6cbeginE[1];
.global .align 1 .b8 _ZN41_INTERNAL_8a77d6a6_4_k_cu_1f39b20c_2459614cuda3std6ranges3__45__cpo4cendE[1];
.global .align 1 .b8 _ZN41_INTERNAL_8a77d6a6_4_k_cu_1f39b20c_2459614cuda3std6ranges3__45__cpo7advanceE[1];
.global .align 1 .b8 _ZN41_INTERNAL_8a77d6a6_4_k_cu_1f39b20c_2459614cuda3std6ranges3__45__cpo9iter_swapE[1];
.global .align 1 .b8 _ZN41_INTERNAL_8a77d6a6_4_k_cu_1f39b20c_2459614cuda3std6ranges3__45__cpo4nextE[1];
.global .align 1 .b8 _ZN41_INTERNAL_8a77d6a6_4_k_cu_1f39b20c_2459614cuda3std6ranges3__45__cpo4prevE[1];
.global .align 1 .b8 _ZN41_INTERNAL_8a77d6a6_4_k_cu_1f39b20c_2459614cuda3std6ranges3__45__cpo4dataE[1];
.global .align 1 .b8 _ZN41_INTERNAL_8a77d6a6_4_k_cu_1f39b20c_2459614cuda3std6ranges3__45__cpo5cdataE[1];
.global .align 1 .b8 _ZN41_INTERNAL_8a77d6a6_4_k_cu_1f39b20c_2459614cuda3std6ranges3__45__cpo4sizeE[1];
.global .align 1 .b8 _ZN41_INTERNAL_8a77d6a6_4_k_cu_1f39b20c_2459614cuda3std6ranges3__45__cpo5ssizeE[1];
.global .align 1 .b8 _ZN41_INTERNAL_8a77d6a6_4_k_cu_1f39b20c_2459614cuda3std6ranges3__45__cpo8distanceE[1];
.global .align 1 .b8 _ZN41_INTERNAL_8a77d6a6_4_k_cu_1f39b20c_2459616thrust24THRUST_300001_SM_1000_NS8cuda_cub3parE[1];
.global .align 1 .b8 _ZN41_INTERNAL_8a77d6a6_4_k_cu_1f39b20c_2459616thrust24THRUST_300001_SM_1000_NS8cuda_cub10par_nosyncE[1];
.global .align 1 .b8 _ZN41_INTERNAL_8a77d6a6_4_k_cu_1f39b20c_2459616thrust24THRUST_300001_SM_1000_NS6system6detail10sequential3seqE[1];
.global .align 1 .b8 _ZN41_INTERNAL_8a77d6a6_4_k_cu_1f39b20c_2459616thrust24THRUST_300001_SM_1000_NS6system3cpp3parE[1];
.global .align 1 .b8 _ZN41_INTERNAL_8a77d6a6_4_k_cu_1f39b20c_2459616thrust24THRUST_300001_SM_1000_NS12placeholders2_1E[1];
.global .align 1 .b8 _ZN41_INTERNAL_8a77d6a6_4_k_cu_1f39b20c_2459616thrust24THRUST_300001_SM_1000_NS12placeholders2_2E[1];
.global .align 1 .b8 _ZN41_INTERNAL_8a77d6a6_4_k_cu_1f39b20c_2459616thrust24THRUST_300001_SM_1000_NS12placeholders2_3E[1];
.global .align 1 .b8 _ZN41_INTERNAL_8a77d6a6_4_k_cu_1f39b20c_2459616thrust24THRUST_300001_SM_1000_NS12placeholders2_4E[1];
.global .align 1 .b8 _ZN41_INTERNAL_8a77d6a6_4_k_cu_1f39b20c_2459616thrust24THRUST_300001_SM_1000_NS12placeholders2_5E[1];
.global .align 1 .b8 _ZN41_INTERNAL_8a77d6a6_4_k_cu_1f39b20c_2459616thrust24THRUST_300001_SM_1000_NS12placeholders2_6E[1];
.global .align 1 .b8 _ZN41_INTERNAL_8a77d6a6_4_k_cu_1f39b20c_2459616thrust24THRUST_300001_SM_1000_NS12placeholders2_7E[1];
.global .align 1 .b8 _ZN41_INTERNAL_8a77d6a6_4_k_cu_1f39b20c_2459616thrust24THRUST_300001_SM_1000_NS12placeholders2_8E[1];
.global .align 1 .b8 _ZN41_INTERNAL_8a77d6a6_4_k_cu_1f39b20c_2459616thrust24THRUST_300001_SM_1000_NS12placeholders2_9E[1];
.global .align 1 .b8 _ZN41_INTERNAL_8a77d6a6_4_k_cu_1f39b20c_2459616thrust24THRUST_300001_SM_1000_NS12placeholders3_10E[1];
.global .align 1 .b8 _ZN41_INTERNAL_8a77d6a6_4_k_cu_1f39b20c_2459616thrust24THRUST_300001_SM_1000_NS3seqE[1];
.global .align 1 .b8 _ZN41_INTERNAL_8a77d6a6_4_k_cu_1f39b20c_2459616thrust24THRUST_300001_SM_1000_NS6deviceE[1];

.entry _Z30count_tokens_per_expert_kernelPKiPii(
	.param .u64 .ptr .align 1 _Z30count_tokens_per_expert_kernelPKiPii_param_0,
	.param .u64 .ptr .align 1 _Z30count_tokens_per_expert_kernelPKiPii_param_1,
	.param .u32 _Z30count_tokens_per_expert_kernelPKiPii_param_2
)
{
	.reg .pred 	%p<2>;
	.reg .b32 	%r<8>;
	.reg .b64 	%rd<9>;

	ld.param.u64 	%rd1, [_Z30count_tokens_per_expert_kernelPKiPii_param_0];
	ld.param.u64 	%rd2, [_Z30count_tokens_per_expert_kernelPKiPii_param_1];
	ld.param.u32 	%r2, [_Z30count_tokens_per_expert_kernelPKiPii_param_2];
	mov.u32 	%r3, %ctaid.x;
	mov.u32 	%r4, %ntid.x;
	mov.u32 	%r5, %tid.x;
	mad.lo.s32 	%r1, %r3, %r4, %r5;
	setp.ge.s32 	%p1, %r1, %r2;
	@%p1 bra 	$L__BB0_2;
	cvta.to.global.u64 	%rd3, %rd1;
	cvta.to.global.u64 	%rd4, %rd2;
	mul.wide.s32 	%rd5, %r1, 4;
	add.s64 	%rd6, %rd3, %rd5;
	ld.global.u32 	%r6, [%rd6];
	mul.wide.s32 	%rd7, %r6, 4;
	add.s64 	%rd8, %rd4, %rd7;
	atom.global.add.u32 	%r7, [%rd8], 1;
$L__BB0_2:
	ret;

}
	// .globl	_ZN3cub18CUB_300001_SM_10006detail11EmptyKernelIvEEvv
.visible .entry _ZN3cub18CUB_300001_SM_10006detail11EmptyKernelIvEEvv()
{


	ret;

}
	// .globl	_ZN3cub18CUB_300001_SM_10006detail4scan20DeviceScanInitKernelINS0_13ScanTileStateIiLb1EEEEEvT_i
.visible .entry _ZN3cub18CUB_300001_SM_10006detail4scan20DeviceScanInitKernelINS0_13ScanTileStateIiLb1EEEEEvT_i(
	.param .align 8 .b8 _ZN3cub18CUB_300001_SM_10006detail4scan20DeviceScanInitKernelINS0_13ScanTileStateIiLb1EEEEEvT_i_param_0[8],
	.param .u32 _ZN3cub18CUB_300001_SM_10006detail4scan20DeviceScanInitKernelINS0_13ScanTileStateIiLb1EEEEEvT_i_param_1
)
{
	.reg .pred 	%p<5>;
	.reg .b32 	%r<10>;
	.reg .b64 	%rd<7>;

	ld.param.u64 	%rd2, [_ZN3cub18CUB_300001_SM_10006detail4scan20DeviceScanInitKernelINS0_13ScanTileStateIiLb1EEEEEvT_i_param_0];
	ld.param.u32 	%r4, [_ZN3cub18CUB_300001_SM_10006detail4scan20DeviceScanInitKernelINS0_13ScanTileStateIiLb1EEEEEvT_i_param_1];
	cvta.to.global.u64 	%rd1, %rd2;
	mov.u32 	%r1, %ctaid.x;
	mov.u32 	%r5, %ntid.x;
	mov.u32 	%r2, %tid.x;
	mad.lo.s32 	%r3, %r1, %r5, %r2;
	setp.ge.s32 	%p1, %r3, %r4;
	@%p1 bra 	$L__BB2_2;
	mul.wide.s32 	%rd3, %r3, 8;
	add.s64 	%rd4, %rd1, %rd3;
	mov.b32 	%r6, 0;
	mov.b32 	%r7, 99;
	st.global.v2.u32 	[%rd4+256], {%r7, %r6};
$L__BB2_2:
	setp.ne.s32 	%p2, %r1, 0;
	setp.gt.u32 	%p3, %r2, 31;
	or.pred  	%p4, %p2, %p3;
	@%p4 bra 	$L__BB2_4;
	mul.wide.u32 	%rd5, %r2, 8;
	add.s64 	%rd6, %rd1, %rd5;
	mov.b32 	%r9, 0;
	st.global.v2.u32 	[%rd6], {%r9, %r9};
$L__BB2_4:
	ret;

}
	// .globl	_ZN3cub18CUB_300001_SM_10006detail4scan16DeviceScanKernelINS2_10policy_hubIiiijN4cuda3std3__44plusIvEEE10Policy1000EN6thrust24THRUST_300001_SM_1000_NS10device_ptrIKiEENSE_IiEENS0_13ScanTileStateIiLb1EEES9_NS0_8NullTypeEjiLb0ESK_EEvT0_T1_T2_iT3_T4_T5_
.visible .entry _ZN3cub18CUB_300001_SM_10006detail4scan16DeviceScanKernelINS2_10policy_hubIiiijN4cuda3std3__44plusIvEEE10Policy1000EN6thrust24THRUST_300001_SM_1000_NS10device_ptrIKiEENSE_IiEENS0_13ScanTileStateIiLb1EEES9_NS0_8NullTypeEjiLb0ESK_EEvT0_T1_T2_iT3_T4_T5_(
	.param .align 8 .b8 _ZN3cub18CUB_300001_SM_10006detail4scan16DeviceScanKernelINS2_10policy_hubIiiijN4cuda3std3__44plusIvEEE10Policy1000EN6thrust24THRUST_300001_SM_1000_NS10device_ptrIKiEENSE_IiEENS0_13ScanTileStateIiLb1EEES9_NS0_8NullTypeEjiLb0ESK_EEvT0_T1_T2_iT3_T4_T5__param_0[8],
	.param .align 8 .b8 _ZN3cub18CUB_300001_SM_10006detail4scan16DeviceScanKernelINS2_10policy_hubIiiijN4cuda3std3__44plusIvEEE10Policy1000EN6thrust24THRUST_300001_SM_1000_NS10device_ptrIKiEENSE_IiEENS0_13ScanTileStateIiLb1EEES9_NS0_8NullTypeEjiLb0ESK_EEvT0_T1_T2_iT3_T4_T5__param_1[8],
	.param .align 8 .b8 _ZN3cub18CUB_300001_SM_10006detail4scan16DeviceScanKernelINS2_10policy_hubIiiijN4cuda3std3__44plusIvEEE10Policy1000EN6thrust24THRUST_300001_SM_1000_NS10device_ptrIKiEENSE_IiEENS0_13ScanTileStateIiLb1EEES9_NS0_8NullTypeEjiLb0ESK_EEvT0_T1_T2_iT3_T4_T5__param_2[8],
	.param .u32 _ZN3cub18CUB_300001_SM_10006detail4scan16DeviceScanKernelINS2_10policy_hubIiiijN4cuda3std3__44plusIvEEE10Policy1000EN6thrust24THRUST_300001_SM_1000_NS10device_ptrIKiEENSE_IiEENS0_13ScanTileStateIiLb1EEES9_NS0_8NullTypeEjiLb0ESK_EEvT0_T1_T2_iT3_T4_T5__param_3,
	.param .align 1 .b8 _ZN3cub18CUB_300001_SM_10006detail4scan16DeviceScanKernelINS2_10policy_hubIiiijN4cuda3std3__44plusIvEEE10Policy1000EN6thrust24THRUST_300001_SM_1000_NS10device_ptrIKiEENSE_IiEENS0_13ScanTileStateIiLb1EEES9_NS0_8NullTypeEjiLb0ESK_EEvT0_T1_T2_iT3_T4_T5__param_4[1],
	.param .align 1 .b8 _ZN3cub18CUB_300001_SM_10006detail4scan16DeviceScanKernelINS2_10policy_hubIiiijN4cuda3std3__44plusIvEEE10Policy1000EN6thrust24THRUST_300001_SM_1000_NS10device_ptrIKiEENSE_IiEENS0_13ScanTileStateIiLb1EEES9_NS0_8NullTypeEjiLb0ESK_EEvT0_T1_T2_iT3_T4_T5__param_5[1],
	.param .u32 _ZN3cub18CUB_300001_SM_10006detail4scan16DeviceScanKernelINS2_10policy_hubIiiijN4cuda3std3__44plusIvEEE10Policy1000EN6thrust24THRUST_300001_SM_1000_NS10device_ptrIKiEENSE_IiEENS0_13ScanTileStateIiLb1EEES9_NS0_8NullTypeEjiLb0ESK_EEvT0_T1_T2_iT3_T4_T5__param_6
)
.maxntid 384
{
	.reg .pred 	%p<160>;
	.reg .b32 	%r<1050>;
	.reg .b64 	%rd<55>;
	// demoted variable
	.shared .align 16 .b8 _ZZN3cub18CUB_300001_SM_10006detail4scan16DeviceScanKernelINS2_10policy_hubIiiijN4cuda3std3__44plusIvEEE10Policy1000EN6thrust24THRUST_300001_SM_1000_NS10device_ptrIKiEENSE_IiEENS0_13ScanTileStateIiLb1EEES9_NS0_8NullTypeEjiLb0ESK_EEvT0_T1_T2_iT3_T4_T5_E12temp_storage[33808];
	ld.param.u64 	%rd1, [_ZN3cub18CUB_300001_SM_10006detail4scan16DeviceScanKernelINS2_10policy_hubIiiijN4cuda3std3__44plusIvEEE10Policy1000EN6thrust24THRUST_300001_SM_1000_NS10device_ptrIKiEENSE_IiEENS0_13ScanTileStateIiLb1EEES9_NS0_8NullTypeEjiLb0ESK_EEvT0_T1_T2_iT3_T4_T5__param_2];
	ld.param.u64 	%rd13, [_ZN3cub18CUB_300001_SM_10006detail4scan16DeviceScanKernelINS2_10policy_hubIiiijN4cuda3std3__44plusIvEEE10Policy1000EN6thrust24THRUST_300001_SM_1000_NS10device_ptrIKiEENSE_IiEENS0_13ScanTileStateIiLb1EEES9_NS0_8NullTypeEjiLb0ESK_EEvT0_T1_T2_iT3_T4_T5__param_1];
	ld.param.u64 	%rd14, [_ZN3cub18CUB_300001_SM_10006detail4scan16DeviceScanKernelINS2_10policy_hubIiiijN4cuda3std3__44plusIvEEE10Policy1000EN6thrust24THRUST_300001_SM_1000_NS10device_ptrIKiEENSE_IiEENS0_13ScanTileStateIiLb1EEES9_NS0_8NullTypeEjiLb0ESK_EEvT0_T1_T2_iT3_T4_T5__param_0];
	ld.param.u32 	%r233, [_ZN3cub18CUB_300001_SM_10006detail4scan16DeviceScanKernelINS2_10policy_hubIiiijN4cuda3std3__44plusIvEEE10Policy1000EN6thrust24THRUST_300001_SM_1000_NS10device_ptrIKiEENSE_IiEENS0_13ScanTileStateIiLb1EEES9_NS0_8NullTypeEjiLb0ESK_EEvT0_T1_T2_iT3_T4_T5__param_3];
	ld.param.u32 	%r234, [_ZN3cub18CUB_300001_SM_10006detail4scan16DeviceScanKernelINS2_10policy_hubIiiijN4cuda3std3__44plusIvEEE10Policy1000EN6thrust24THRUST_300001_SM_1000_NS10device_ptrIKiEENSE_IiEENS0_13ScanTileStateIiLb1EEES9_NS0_8NullTypeEjiLb0ESK_EEvT0_T1_T2_iT3_T4_T5__param_6];
	cvta.to.global.u64 	%rd2, %rd14;
	cvta.to.global.u64 	%rd3, %rd13;
	mov.u32 	%r235, %ctaid.x;
	add.s32 	%r998, %r233, %r235;
	mul.lo.s32 	%r2, %r998, 8448;
	sub.s32 	%r3, %r234, %r2;
	setp.lt.u32 	%p1, %r3, 8449;
	@%p1 bra 	$L__BB3_26;
	cvt.u64.u32 	%rd37, %r2;
	mov.u32 	%r4, %tid.x;
	and.b32  	%r642, %r4, 31;
	and.b32  	%r643, %r4, 992;
	mul.lo.s32 	%r644, %r643, 22;
	or.b32  	%r645, %r644, %r642;
	cvt.u64.u32 	%rd38, %r645;
	add.s64 	%rd4, %rd38, %rd37;
	shl.b64 	%rd39, %rd4, 2;
	add.s64 	%rd40, %rd2, %rd39;
	ld.global.u32 	%r646, [%rd40];
	ld.global.u32 	%r647, [%rd40+128];
	ld.global.u32 	%r648, [%rd40+256];
	ld.global.u32 	%r649, [%rd40+384];
	ld.global.u32 	%r650, [%rd40+512];
	ld.global.u32 	%r651, [%rd40+640];
	ld.global.u32 	%r652, [%rd40+768];
	ld.global.u32 	%r653, [%rd40+896];
	ld.global.u32 	%r654, [%rd40+1024];
	ld.global.u32 	%r655, [%rd40+1152];
	ld.global.u32 	%r656, [%rd40+1280];
	ld.global.u32 	%r657, [%rd40+1408];
	ld.global.u32 	%r658, [%rd40+1536];
	ld.global.u32 	%r659, [%rd40+1664];
	ld.global.u32 	%r660, [%rd40+1792];
	ld.global.u32 	%r661, [%rd40+1920];
	ld.global.u32 	%r662, [%rd40+2048];
	ld.global.u32 	%r663, [%rd40+2176];
	ld.global.u32 	%r664, [%rd40+2304];
	ld.global.u32 	%r665, [%rd40+2432];
	ld.global.u32 	%r666, [%rd40+2560];
	ld.global.u32 	%r667, [%rd40+2688];
	// begin inline asm
	mov.u32 %r641, %laneid;
	// end inline asm
	shr.u32 	%r6, %r4, 5;
	mad.lo.s32 	%r668, %r6, 704, %r641;
	shl.b32 	%r669, %r668, 2;
	mov.u32 	%r670, _ZZN3cub18CUB_300001_SM_10006detail4scan16DeviceScanKernelINS2_10policy_hubIiiijN4cuda3std3__44plusIvEEE10Policy1000EN6thrust24THRUST_300001_SM_1000_NS10device_ptrIKiEENSE_IiEENS0_13ScanTileStateIiLb1EEES9_NS0_8NullTypeEjiLb0ESK_EEvT0_T1_T2_iT3_T4_T5_E12temp_storage;
	add.s32 	%r7, %r670, %r669;
	st.shared.u32 	[%r7], %r646;
	st.shared.u32 	[%r7+128], %r647;
	st.shared.u32 	[%r7+256], %r648;
	st.shared.u32 	[%r7+384], %r649;
	st.shared.u32 	[%r7+512], %r650;
	st.shared.u32 	[%r7+640], %r651;
	st.shared.u32 	[%r7+768], %r652;
	st.shared.u32 	[%r7+896], %r653;
	st.shared.u32 	[%r7+1024], %r654;
	st.shared.u32 	[%r7+1152], %r655;
	st.shared.u32 	[%r7+1280], %r656;
	st.shared.u32 	[%r7+1408], %r657;
	st.shared.u32 	[%r7+1536], %r658;
	st.shared.u32 	[%r7+1664], %r659;
	st.shared.u32 	[%r7+1792], %r660;
	st.shared.u32 	[%r7+1920], %r661;
	st.shared.u32 	[%r7+2048], %r662;
	st.shared.u32 	[%r7+2176], %r663;
	st.shared.u32 	[%r7+2304], %r664;
	st.shared.u32 	[%r7+2432], %r665;
	st.shared.u32 	[%r7+2560], %r666;
	st.shared.u32 	[%r7+2688], %r667;
	bar.warp.sync 	-1;
	mad.lo.s32 	%r8, %r641, 84, %r7;
	ld.shared.v2.u32 	{%r9, %r10}, [%r8];
	ld.shared.v2.u32 	{%r11, %r12}, [%r8+8];
	ld.shared.v2.u32 	{%r13, %r14}, [%r8+16];
	ld.shared.v2.u32 	{%r15, %r16}, [%r8+24];
	ld.shared.v2.u32 	{%r17, %r18}, [%r8+32];
	ld.shared.v2.u32 	{%r19, %r20}, [%r8+40];
	ld.shared.v2.u32 	{%r21, %r22}, [%r8+48];
	ld.shared.v2.u32 	{%r23, %r24}, [%r8+56];
	ld.shared.v2.u32 	{%r25, %r26}, [%r8+64];
	ld.shared.v2.u32 	{%r27, %r28}, [%r8+72];
	ld.shared.v2.u32 	{%r29, %r30}, [%r8+80];
	bar.sync 	0;
	setp.ne.s32 	%p104, %r998, 0;
	@%p104 bra 	$L__BB3_6;
	add.s32 	%r892, %r10, %r9;
	add.s32 	%r893, %r11, %r892;
	add.s32 	%r894, %r12, %r893;
	add.s32 	%r895, %r13, %r894;
	add.s32 	%r896, %r14, %r895;
	add.s32 	%r897, %r15, %r896;
	add.s32 	%r898, %r16, %r897;
	add.s32 	%r899, %r17, %r898;
	add.s32 	%r900, %r18, %r899;
	add.s32 	%r901, %r19, %r900;
	add.s32 	%r902, %r20, %r901;
	add.s32 	%r903, %r21, %r902;
	add.s32 	%r904, %r22, %r903;
	add.s32 	%r905, %r23, %r904;
	add.s32 	%r906, %r24, %r905;
	add.s32 	%r907, %r25, %r906;
	add.s32 	%r908, %r26, %r907;
	add.s32 	%r909, %r27, %r908;
	add.s32 	%r910, %r28, %r909;
	add.s32 	%r911, %r29, %r910;
	add.s32 	%r866, %r30, %r911;
	mov.b32 	%r864, 1;
	mov.b32 	%r889, 0;
	mov.b32 	%r891, -1;
	// begin inline asm
	{  .reg .s32 r0;  .reg .pred p;  shfl.sync.up.b32 r0|p, %r866, %r864, %r889, %r891;  @p add.s32 r0, r0, %r866;  mov.s32 %r862, r0;}
	// end inline asm
	mov.b32 	%r870, 2;
	// begin inline asm
	{  .reg .s32 r0;  .reg .pred p;  shfl.sync.up.b32 r0|p, %r862, %r870, %r889, %r891;  @p add.s32 r0, r0, %r862;  mov.s32 %r868, r0;}
	// end inline asm
	mov.b32 	%r876, 4;
	// begin inline asm
	{  .reg .s32 r0;  .reg .pred p;  shfl.sync.up.b32 r0|p, %r868, %r876, %r889, %r891;  @p add.s32 r0, r0, %r868;  mov.s32 %r874, r0;}
	// end inline asm
	mov.b32 	%r882, 8;
	// begin inline asm
	{  .reg .s32 r0;  .reg .pred p;  shfl.sync.up.b32 r0|p, %r874, %r882, %r889, %r891;  @p add.s32 r0, r0, %r874;  mov.s32 %r880, r0;}
	// end inline asm
	mov.b32 	%r888, 16;
	// begin inline asm
	{  .reg .s32 r0;  .reg .pred p;  shfl.sync.up.b32 r0|p, %r880, %r888, %r889, %r891;  @p add.s32 r0, r0, %r880;  mov.s32 %r886, r0;}
	// end inline asm
	setp.ne.s32 	%p146, %r641, 31;
	@%p146 bra 	$L__BB3_4;
	shl.b32 	%r912, %r6, 2;
	add.s32 	%r914, %r670, %r912;
	st.shared.u32 	[%r914+16], %r886;
$L__BB3_4:
	sub.s32 	%r915, %r886, %r866;
	bar.sync 	0;
	ld.shared.v4.u32 	{%r916, %r917, %r918, %r919}, [_ZZN3cub18CUB_300001_SM_10006detail4scan16DeviceScanKernelINS2_10policy_hubIiiijN4cuda3std3__44plusIvEEE10Policy1000EN6thrust24THRUST_300001_SM_1000_NS10device_ptrIKiEENSE_IiEENS0_13ScanTileStateIiLb1EEES9_NS0_8NullTypeEjiLb0ESK_EEvT0_T1_T2_iT3_T4_T5_E12temp_storage+16];
	add.s32 	%r920, %r917, %r916;
	setp.eq.s32 	%p147, %r6, 2;
	selp.b32 	%r921, %r920, %r916, %p147;
	add.s32 	%r922, %r920, %r918;
	setp.eq.s32 	%p148, %r6, 3;
	selp.b32 	%r923, %r922, %r921, %p148;
	add.s32 	%r924, %r922, %r919;
	setp.eq.s32 	%p149, %r6, 4;
	selp.b32 	%r925, %r924, %r923, %p149;
	ld.shared.v4.u32 	{%r926, %r927, %r928, %r929}, [_ZZN3cub18CUB_300001_SM_10006detail4scan16DeviceScanKernelINS2_10policy_hubIiiijN4cuda3std3__44plusIvEEE10Policy1000EN6thrust24THRUST_300001_SM_1000_NS10device_ptrIKiEENSE_IiEENS0_13ScanTileStateIiLb1EEES9_NS0_8NullTypeEjiLb0ESK_EEvT0_T1_T2_iT3_T4_T5_E12temp_storage+32];
	add.s32 	%r930, %r924, %r926;
	setp.eq.s32 	%p150, %r6, 5;
	selp.b32 	%r931, %r930, %r925, %p150;
	add.s32 	%r932, %r930, %r927;
	setp.eq.s32 	%p151, %r6, 6;
	selp.b32 	%r933, %r932, %r931, %p151;
	add.s32 	%r934, %r932, %r928;
	setp.eq.s32 	%p152, %r6, 7;
	selp.b32 	%r935, %r934, %r933, %p152;
	add.s32 	%r936, %r934, %r929;
	setp.eq.s32 	%p153, %r6, 8;
	selp.b32 	%r937, %r936, %r935, %p153;
	ld.shared.v4.u32 	{%r938, %r939, %r940, %r941}, [_ZZN3cub18CUB_300001_SM_10006detail4scan16DeviceScanKernelINS2_10policy_hubIiiijN4cuda3std3__44plusIvEEE10Policy1000EN6thrust24THRUST_300001_SM_1000_NS10device_ptrIKiEENSE_IiEENS0_13ScanTileStateIiLb1EEES9_NS0_8NullTypeEjiLb0ESK_EEvT0_T1_T2_iT3_T4_T5_E12temp_storage+48];
	add.s32 	%r942, %r936, %r938;
	setp.eq.s32 	%p154, %r6, 9;
	selp.b32 	%r943, %r942, %r937, %p154;
	add.s32 	%r944, %r942, %r939;
	setp.eq.s32 	%p155, %r6, 10;
	selp.b32 	%r945, %r944, %r943, %p155;
	add.s32 	%r946, %r944, %r940;
	setp.eq.s32 	%p156, %r6, 11;
	selp.b32 	%r947, %r946, %r945, %p156;
	add.s32 	%r33, %r946, %r941;
	setp.lt.u32 	%p157, %r4, 32;
	setp.eq.s32 	%p158, %r641, 0;
	selp.b32 	%r948, 0, %r915, %p158;
	add.s32 	%r949, %r947, %r948;
	selp.b32 	%r1012, %r915, %r949, %p157;
	setp.ne.s32 	%p159, %r4, 0;
	@%p159 bra 	$L__BB3_25;
	add.s64 	%rd52, %rd1, 256;
	mov.b32 	%r950, 101;
	// begin inline asm
	st.relaxed.gpu.v2.u32 [%rd52], {%r950, %r33};
	// end inline asm
	mov.b32 	%r1012, 0;
	bra.uni 	$L__BB3_25;
$L__BB3_6:
	add.s32 	%r701, %r10, %r9;
	add.s32 	%r702, %r11, %r701;
	add.s32 	%r703, %r12, %r702;
	add.s32 	%r704, %r13, %r703;
	add.s32 	%r705, %r14, %r704;
	add.s32 	%r706, %r15, %r705;
	add.s32 	%r707, %r16, %r706;
	add.s32 	%r708, %r17, %r707;
	add.s32 	%r709, %r18, %r708;
	add.s32 	%r710, %r19, %r709;
	add.s32 	%r711, %r20, %r710;
	add.s32 	%r712, %r21, %r711;
	add.s32 	%r713, %r22, %r712;
	add.s32 	%r714, %r23, %r713;
	add.s32 	%r715, %r24, %r714;
	add.s32 	%r716, %r25, %r715;
	add.s32 	%r717, %r26, %r716;
	add.s32 	%r718, %r27, %r717;
	add.s32 	%r719, %r28, %r718;
	add.s32 	%r720, %r29, %r719;
	add.s32 	%r675, %r30, %r720;
	mov.b32 	%r673, 1;
	mov.b32 	%r698, 0;
	mov.b32 	%r700, -1;
	// begin inline asm
	{  .reg .s32 r0;  .reg .pred p;  shfl.sync.up.b32 r0|p, %r675, %r673, %r698, %r700;  @p add.s32 r0, r0, %r675;  mov.s32 %r671, r0;}
	// end inline asm
	mov.b32 	%r679, 2;
	// begin inline asm
	{  .reg .s32 r0;  .reg .pred p;  shfl.sync.up.b32 r0|p, %r671, %r679, %r698, %r700;  @p add.s32 r0, r0, %r671;  mov.s32 %r677, r0;}
	// end inline asm
	mov.b32 	%r685, 4;
	// begin inline asm
	{  .reg .s32 r0;  .reg .pred p;  shfl.sync.up.b32 r0|p, %r677, %r685, %r698, %r700;  @p add.s32 r0, r0, %r677;  mov.s32 %r683, r0;}
	// end inline asm
	mov.b32 	%r691, 8;
	// begin inline asm
	{  .reg .s32 r0;  .reg .pred p;  shfl.sync.up.b32 r0|p, %r683, %r691, %r698, %r700;  @p add.s32 r0, r0, %r683;  mov.s32 %r689, r0;}
	// end inline asm
	mov.b32 	%r697, 16;
	// begin inline asm
	{  .reg .s32 r0;  .reg .pred p;  shfl.sync.up.b32 r0|p, %r689, %r697, %r698, %r700;  @p add.s32 r0, r0, %r689;  mov.s32 %r695, r0;}
	// end inline asm
	setp.ne.s32 	%p105, %r641, 31;
	@%p105 bra 	$L__BB3_8;
	shl.b32 	%r721, %r6, 2;
	add.s32 	%r723, %r670, %r721;
	st.shared.u32 	[%r723+16], %r695;
$L__BB3_8:
	sub.s32 	%r724, %r695, %r675;
	bar.sync 	0;
	ld.shared.v4.u32 	{%r725, %r726, %r727, %r728}, [_ZZN3cub18CUB_300001_SM_10006detail4scan16DeviceScanKernelINS2_10policy_hubIiiijN4cuda3std3__44plusIvEEE10Policy1000EN6thrust24THRUST_300001_SM_1000_NS10device_ptrIKiEENSE_IiEENS0_13ScanTileStateIiLb1EEES9_NS0_8NullTypeEjiLb0ESK_EEvT0_T1_T2_iT3_T4_T5_E12temp_storage+16];
	add.s32 	%r729, %r726, %r725;
	setp.eq.s32 	%p106, %r6, 2;
	selp.b32 	%r730, %r729, %r725, %p106;
	add.s32 	%r731, %r729, %r727;
	setp.eq.s32 	%p107, %r6, 3;
	selp.b32 	%r732, %r731, %r730, %p107;
	add.s32 	%r733, %r731, %r728;
	setp.eq.s32 	%p108, %r6, 4;
	selp.b32 	%r734, %r733, %r732, %p108;
	ld.shared.v4.u32 	{%r735, %r736, %r737, %r738}, [_ZZN3cub18CUB_300001_SM_10006detail4scan16DeviceScanKernelINS2_10policy_hubIiiijN4cuda3std3__44plusIvEEE10Policy1000EN6thrust24THRUST_300001_SM_1000_NS10device_ptrIKiEENSE_IiEENS0_13ScanTileStateIiLb1EEES9_NS0_8NullTypeEjiLb0ESK_EEvT0_T1_T2_iT3_T4_T5_E12temp_storage+32];
	add.s32 	%r739, %r733, %r735;
	setp.eq.s32 	%p109, %r6, 5;
	selp.b32 	%r740, %r739, %r734, %p109;
	add.s32 	%r741, %r739, %r736;
	setp.eq.s32 	%p110, %r6, 6;
	selp.b32 	%r742, %r741, %r740, %p110;
	add.s32 	%r743, %r741, %r737;
	setp.eq.s32 	%p111, %r6, 7;
	selp.b32 	%r744, %r743, %r742, %p111;
	add.s32 	%r745, %r743, %r738;
	setp.eq.s32 	%p112, %r6, 8;
	selp.b32 	%r746, %r745, %r744, %p112;
	ld.shared.v4.u32 	{%r747, %r748, %r749, %r750}, [_ZZN3cub18CUB_300001_SM_10006detail4scan16DeviceScanKernelINS2_10policy_hubIiiijN4cuda3std3__44plusIvEEE10Policy1000EN6thrust24THRUST_300001_SM_1000_NS10device_ptrIKiEENSE_IiEENS0_13ScanTileStateIiLb1EEES9_NS0_8NullTypeEjiLb0ESK_EEvT0_T1_T2_iT3_T4_T5_E12temp_storage+48];
	add.s32 	%r751, %r745, %r747;
	setp.eq.s32 	%p113, %r6, 9;
	selp.b32 	%r752, %r751, %r746, %p113;
	add.s32 	%r753, %r751, %r748;
	setp.eq.s32 	%p114, %r6, 10;
	selp.b32 	%r754, %r753, %r752, %p114;
	add.s32 	%r755, %r753, %r749;
	setp.eq.s32 	%p115, %r6, 11;
	selp.b32 	%r756, %r755, %r754, %p115;
	add.s32 	%r37, %r755, %r750;
	setp.gt.u32 	%p116, %r4, 31;
	setp.lt.u32 	%p117, %r4, 32;
	setp.eq.s32 	%p118, %r641, 0;
	selp.b32 	%r757, 0, %r724, %p118;
	add.s32 	%r1011, %r756, %r757;
	selp.b32 	%r39, %r724, %r1011, %p117;
	@%p116 bra 	$L__BB3_24;
	setp.ne.s32 	%p119, %r4, 0;
	mul.wide.s32 	%rd41, %r998, 8;
	add.s64 	%rd5, %rd1, %rd41;
	@%p119 bra 	$L__BB3_11;
	st.shared.u32 	[_ZZN3cub18CUB_300001_SM_10006detail4scan16DeviceScanKernelINS2_10policy_hubIiiijN4cuda3std3__44plusIvEEE10Policy1000EN6thrust24THRUST_300001_SM_1000_NS10device_ptrIKiEENSE_IiEENS0_13ScanTileStateIiLb1EEES9_NS0_8NullTypeEjiLb0ESK_EEvT0_T1_T2_iT3_T4_T5_E12temp_storage+12], %r37;
	add.s64 	%rd42, %rd5, 256;
	mov.b32 	%r758, 100;
	// begin inline asm
	st.relaxed.gpu.v2.u32 [%rd42], {%r758, %r37};
	// end inline asm
$L__BB3_11:
	not.b32 	%r764, %r4;
	add.s32 	%r1006, %r998, %r764;
	mov.b32 	%r760, 830;
	// begin inline asm
	nanosleep.u32 %r760;
	// end inline asm
	mul.wide.s32 	%rd44, %r1006, 8;
	add.s64 	%rd45, %rd1, %rd44;
	add.s64 	%rd43, %rd45, 256;
	// begin inline asm
	ld.relaxed.gpu.v2.u32 {%r1008, %r1000}, [%rd43];
	// end inline asm
	mov.b32 	%r1001, 952;
$L__BB3_12:
	setp.eq.s32 	%p120, %r1008, 99;
	mov.b32 	%r765, -1;
	vote.sync.any.pred 	%p121, %p120, %r765;
	not.pred 	%p122, %p121;
	@%p122 bra 	$L__BB3_14;
	mul.lo.s32 	%r860, %r998, 16807;
	and.b32  	%r998, %r860, 2147483647;
	add.s32 	%r861, %r1001, 1;
	rem.u32 	%r857, %r998, %r861;
	// begin inline asm
	nanosleep.u32 %r857;
	// end inline asm
	shr.u32 	%r1001, %r1001, 1;
	// begin inline asm
	ld.relaxed.gpu.v2.u32 {%r1008, %r1000}, [%rd43];
	// end inline asm
	bra.uni 	$L__BB3_12;
$L__BB3_14:
	setp.eq.s32 	%p123, %r1008, 101;
	mov.b32 	%r792, -1;
	vote.sync.ballot.b32 	%r794, %p123, %r792;
	// begin inline asm
	mov.u32 %r767, %lanemask_ge;
	// end inline asm
	and.b32  	%r795, %r794, %r767;
	or.b32  	%r796, %r795, -2147483648;
	add.s32 	%r797, %r796, -1;
	not.b32 	%r798, %r796;
	and.b32  	%r799, %r798, %r797;
	popc.b32 	%r771, %r799;
	mov.b32 	%r770, 1;
	// begin inline asm
	shfl.sync.down.b32 %r768, %r1000, %r770, %r771, %r792;
	// end inline asm
	setp.lt.s32 	%p125, %r641, %r771;
	selp.b32 	%r800, %r768, 0, %p125;
	add.s32 	%r774, %r800, %r1000;
	mov.b32 	%r775, 2;
	// begin inline asm
	shfl.sync.down.b32 %r773, %r774, %r775, %r771, %r792;
	// end inline asm
	add.s32 	%r54, %r641, 2;
	setp.gt.s32 	%p126, %r54, %r771;
	selp.b32 	%r801, 0, %r773, %p126;
	add.s32 	%r779, %r774, %r801;
	mov.b32 	%r780, 4;
	// begin inline asm
	shfl.sync.down.b32 %r778, %r779, %r780, %r771, %r792;
	// end inline asm
	add.s32 	%r55, %r641, 4;
	setp.gt.s32 	%p127, %r55, %r771;
	selp.b32 	%r802, 0, %r778, %p127;
	add.s32 	%r784, %r779, %r802;
	mov.b32 	%r785, 8;
	// begin inline asm
	shfl.sync.down.b32 %r783, %r784, %r785, %r771, %r792;
	// end inline asm
	add.s32 	%r56, %r641, 8;
	setp.gt.s32 	%p128, %r56, %r771;
	selp.b32 	%r803, 0, %r783, %p128;
	add.s32 	%r789, %r784, %r803;
	mov.b32 	%r790, 16;
	// begin inline asm
	shfl.sync.down.b32 %r788, %r789, %r790, %r771, %r792;
	// end inline asm
	add.s32 	%r57, %r641, 16;
	setp.gt.s32 	%p129, %r57, %r771;
	selp.b32 	%r804, 0, %r788, %p129;
	add.s32 	%r1005, %r789, %r804;
	add.s64 	%rd7, %rd1, 256;
	mov.b32 	%r1002, 952;
$L__BB3_15:
	setp.ne.s32 	%p130, %r1008, 101;
	mov.b32 	%r805, -1;
	vote.sync.all.pred 	%p131, %p130, %r805;
	not.pred 	%p132, %p131;
	@%p132 bra 	$L__BB3_20;
	shr.u32 	%r1002, %r1002, 1;
	mul.wide.s32 	%rd48, %r1006, 8;
	add.s64 	%rd49, %rd7, %rd48;
	add.s64 	%rd47, %rd49, -256;
	// begin inline asm
	ld.relaxed.gpu.v2.u32 {%r1008, %r1009}, [%rd47];
	// end inline asm
	mov.u32 	%r1010, %r1002;
$L__BB3_17:
	setp.eq.s32 	%p136, %r1008, 99;
	mov.b32 	%r813, -1;
	vote.sync.any.pred 	%p137, %p136, %r813;
	not.pred 	%p138, %p137;
	@%p138 bra 	$L__BB3_19;
	mul.lo.s32 	%r855, %r998, 16807;
	and.b32  	%r998, %r855, 2147483647;
	add.s32 	%r856, %r1010, 1;
	rem.u32 	%r852, %r998, %r856;
	// begin inline asm
	nanosleep.u32 %r852;
	// end inline asm
	shr.u32 	%r1010, %r1010, 1;
	// begin inline asm
	ld.relaxed.gpu.v2.u32 {%r1008, %r1009}, [%rd47];
	// end inline asm
	bra.uni 	$L__BB3_17;
$L__BB3_19:
	setp.eq.s32 	%p139, %r1008, 101;
	mov.b32 	%r839, -1;
	vote.sync.ballot.b32 	%r840, %p139, %r839;
	and.b32  	%r841, %r840, %r767;
	or.b32  	%r842, %r841, -2147483648;
	add.s32 	%r843, %r842, -1;
	not.b32 	%r844, %r842;
	and.b32  	%r845, %r844, %r843;
	popc.b32 	%r818, %r845;
	mov.b32 	%r817, 1;
	// begin inline asm
	shfl.sync.down.b32 %r815, %r1009, %r817, %r818, %r839;
	// end inline asm
	setp.lt.s32 	%p141, %r641, %r818;
	selp.b32 	%r846, %r815, 0, %p141;
	add.s32 	%r821, %r846, %r1009;
	mov.b32 	%r822, 2;
	// begin inline asm
	shfl.sync.down.b32 %r820, %r821, %r822, %r818, %r839;
	// end inline asm
	setp.gt.s32 	%p142, %r54, %r818;
	selp.b32 	%r847, 0, %r820, %p142;
	add.s32 	%r826, %r821, %r847;
	mov.b32 	%r827, 4;
	// begin inline asm
	shfl.sync.down.b32 %r825, %r826, %r827, %r818, %r839;
	// end inline asm
	setp.gt.s32 	%p143, %r55, %r818;
	selp.b32 	%r848, 0, %r825, %p143;
	add.s32 	%r831, %r826, %r848;
	mov.b32 	%r832, 8;
	// begin inline asm
	shfl.sync.down.b32 %r830, %r831, %r832, %r818, %r839;
	// end inline asm
	setp.gt.s32 	%p144, %r56, %r818;
	selp.b32 	%r849, 0, %r830, %p144;
	add.s32 	%r836, %r831, %r849;
	mov.b32 	%r837, 16;
	// begin inline asm
	shfl.sync.down.b32 %r835, %r836, %r837, %r818, %r839;
	// end inline asm
	setp.gt.s32 	%p145, %r57, %r818;
	selp.b32 	%r850, 0, %r835, %p145;
	add.s32 	%r851, %r850, %r1005;
	add.s32 	%r1005, %r851, %r836;
	add.s32 	%r1006, %r1006, -32;
	bra.uni 	$L__BB3_15;
$L__BB3_20:
	@%p119 bra 	$L__BB3_22;
	add.s32 	%r808, %r1005, %r37;
	add.s64 	%rd46, %rd5, 256;
	mov.b32 	%r807, 101;
	// begin inline asm
	st.relaxed.gpu.v2.u32 [%rd46], {%r807, %r808};
	// end inline asm
	st.shared.u32 	[_ZZN3cub18CUB_300001_SM_10006detail4scan16DeviceScanKernelINS2_10policy_hubIiiijN4cuda3std3__44plusIvEEE10Policy1000EN6thrust24THRUST_300001_SM_1000_NS10device_ptrIKiEENSE_IiEENS0_13ScanTileStateIiLb1EEES9_NS0_8NullTypeEjiLb0ESK_EEvT0_T1_T2_iT3_T4_T5_E12temp_storage+4], %r1005;
	st.shared.u32 	[_ZZN3cub18CUB_300001_SM_10006detail4scan16DeviceScanKernelINS2_10policy_hubIiiijN4cuda3std3__44plusIvEEE10Policy1000EN6thrust24THRUST_300001_SM_1000_NS10device_ptrIKiEENSE_IiEENS0_13ScanTileStateIiLb1EEES9_NS0_8NullTypeEjiLb0ESK_EEvT0_T1_T2_iT3_T4_T5_E12temp_storage+8], %r808;
$L__BB3_22:
	setp.ne.s32 	%p134, %r641, 0;
	mov.u32 	%r1011, %r39;
	@%p134 bra 	$L__BB3_24;
	st.shared.u32 	[_ZZN3cub18CUB_300001_SM_10006detail4scan16DeviceScanKernelINS2_10policy_hubIiiijN4cuda3std3__44plusIvEEE10Policy1000EN6thrust24THRUST_300001_SM_1000_NS10device_ptrIKiEENSE_IiEENS0_13ScanTileStateIiLb1EEES9_NS0_8NullTypeEjiLb0ESK_EEvT0_T1_T2_iT3_T4_T5_E12temp_storage+76], %r1005;
	mov.u32 	%r1011, %r1005;
$L__BB3_24:
	bar.sync 	0;
	setp.eq.s32 	%p135, %r4, 0;
	ld.shared.u32 	%r809, [_ZZN3cub18CUB_300001_SM_10006detail4scan16DeviceScanKernelINS2_10policy_hubIiiijN4cuda3std3__44plusIvEEE10Policy1000EN6thrust24THRUST_300001_SM_1000_NS10device_ptrIKiEENSE_IiEENS0_13ScanTileStateIiLb1EEES9_NS0_8NullTypeEjiLb0ESK_EEvT0_T1_T2_iT3_T4_T5_E12temp_storage+76];
	selp.b32 	%r810, 0, %r809, %p135;
	add.s32 	%r1012, %r810, %r1011;
$L__BB3_25:
	add.s32 	%r953, %r1012, %r9;
	add.s32 	%r954, %r10, %r953;
	add.s32 	%r955, %r11, %r954;
	add.s32 	%r956, %r12, %r955;
	add.s32 	%r957, %r13, %r956;
	add.s32 	%r958, %r14, %r957;
	add.s32 	%r959, %r15, %r958;
	add.s32 	%r960, %r16, %r959;
	add.s32 	%r961, %r17, %r960;
	add.s32 	%r962, %r18, %r961;
	add.s32 	%r963, %r19, %r962;
	add.s32 	%r964, %r20, %r963;
	add.s32 	%r965, %r21, %r964;
	add.s32 	%r966, %r22, %r965;
	add.s32 	%r967, %r23, %r966;
	add.s32 	%r968, %r24, %r967;
	add.s32 	%r969, %r25, %r968;
	add.s32 	%r970, %r26, %r969;
	add.s32 	%r971, %r27, %r970;
	add.s32 	%r972, %r28, %r971;
	add.s32 	%r973, %r29, %r972;
	add.s32 	%r974, %r30, %r973;
	bar.sync 	0;
	st.shared.v2.u32 	[%r8], {%r953, %r954};
	st.shared.v2.u32 	[%r8+8], {%r955, %r956};
	st.shared.v2.u32 	[%r8+16], {%r957, %r958};
	st.shared.v2.u32 	[%r8+24], {%r959, %r960};
	st.shared.v2.u32 	[%r8+32], {%r961, %r962};
	st.shared.v2.u32 	[%r8+40], {%r963, %r964};
	st.shared.v2.u32 	[%r8+48], {%r965, %r966};
	st.shared.v2.u32 	[%r8+56], {%r967, %r968};
	st.shared.v2.u32 	[%r8+64], {%r969, %r970};
	st.shared.v2.u32 	[%r8+72], {%r971, %r972};
	st.shared.v2.u32 	[%r8+80], {%r973, %r974};
	bar.warp.sync 	-1;
	ld.shared.u32 	%r975, [%r7];
	ld.shared.u32 	%r976, [%r7+128];
	ld.shared.u32 	%r977, [%r7+256];
	ld.shared.u32 	%r978, [%r7+384];
	ld.shared.u32 	%r979, [%r7+512];
	ld.shared.u32 	%r980, [%r7+640];
	ld.shared.u32 	%r981, [%r7+768];
	ld.shared.u32 	%r982, [%r7+896];
	ld.shared.u32 	%r983, [%r7+1024];
	ld.shared.u32 	%r984, [%r7+1152];
	ld.shared.u32 	%r985, [%r7+1280];
	ld.shared.u32 	%r986, [%r7+1408];
	ld.shared.u32 	%r987, [%r7+1536];
	ld.shared.u32 	%r988, [%r7+1664];
	ld.shared.u32 	%r989, [%r7+1792];
	ld.shared.u32 	%r990, [%r7+1920];
	ld.shared.u32 	%r991, [%r7+2048];
	ld.shared.u32 	%r992, [%r7+2176];
	ld.shared.u32 	%r993, [%r7+2304];
	ld.shared.u32 	%r994, [%r7+2432];
	ld.shared.u32 	%r995, [%r7+2560];
	ld.shared.u32 	%r996, [%r7+2688];
	add.s64 	%rd54, %rd3, %rd39;
	st.global.u32 	[%rd54], %r975;
	st.global.u32 	[%rd54+128], %r976;
	st.global.u32 	[%rd54+256], %r977;
	st.global.u32 	[%rd54+384], %r978;
	st.global.u32 	[%rd54+512], %r979;
	st.global.u32 	[%rd54+640], %r980;
	st.global.u32 	[%rd54+768], %r981;
	st.global.u32 	[%rd54+896], %r982;
	st.global.u32 	[%rd54+1024], %r983;
	st.global.u32 	[%rd54+1152], %r984;
	st.global.u32 	[%rd54+1280], %r985;
	st.global.u32 	[%rd54+1408], %r986;
	st.global.u32 	[%rd54+1536], %r987;
	st.global.u32 	[%rd54+1664], %r988;
	st.global.u32 	[%rd54+1792], %r989;
	st.global.u32 	[%rd54+1920], %r990;
	st.global.u32 	[%rd54+2048], %r991;
	st.global.u32 	[%rd54+2176], %r992;
	st.global.u32 	[%rd54+2304], %r993;
	st.global.u32 	[%rd54+2432], %r994;
	st.global.u32 	[%rd54+2560], %r995;
	st.global.u32 	[%rd54+2688], %r996;
	bra.uni 	$L__BB3_140;
$L__BB3_26:
	setp.eq.s32 	%p2, %r3, 0;
	@%p2 bra 	$L__BB3_140;
	mul.wide.u32 	%rd15, %r2, 4;
	add.s64 	%rd16, %rd2, %rd15;
	mov.u32 	%r82, %tid.x;
	ld.global.u32 	%r1034, [%rd16];
	and.b32  	%r236, %r82, 31;
	and.b32  	%r237, %r82, 992;
	mul.lo.s32 	%r238, %r237, 22;
	or.b32  	%r84, %r238, %r236;
	setp.ge.u32 	%p3, %r84, %r3;
	shl.b32 	%r239, %r84, 2;
	cvt.u64.u32 	%rd17, %r239;
	add.s64 	%rd9, %rd16, %rd17;
	mov.u32 	%r1013, %r1034;
	@%p3 bra 	$L__BB3_29;
	ld.global.u32 	%r1013, [%rd9];
$L__BB3_29:
	add.s32 	%r240, %r84, 32;
	setp.ge.u32 	%p4, %r240, %r3;
	mov.u32 	%r1014, %r1034;
	@%p4 bra 	$L__BB3_31;
	ld.global.u32 	%r1014, [%rd9+128];
$L__BB3_31:
	add.s32 	%r89, %r84, 64;
	setp.ge.u32 	%p5, %r89, %r3;
	mov.u32 	%r1015, %r1034;
	@%p5 bra 	$L__BB3_33;
	ld.global.u32 	%r1015, [%rd9+256];
$L__BB3_33:
	add.s32 	%r92, %r84, 96;
	setp.ge.u32 	%p6, %r92, %r3;
	mov.u32 	%r1016, %r1034;
	@%p6 bra 	$L__BB3_35;
	ld.global.u32 	%r1016, [%rd9+384];
$L__BB3_35:
	add.s32 	%r241, %r84, 128;
	setp.ge.u32 	%p7, %r241, %r3;
	mov.u32 	%r1017, %r1034;
	@%p7 bra 	$L__BB3_37;
	ld.global.u32 	%r1017, [%rd9+512];
$L__BB3_37:
	add.s32 	%r242, %r84, 160;
	setp.ge.u32 	%p8, %r242, %r3;
	mov.u32 	%r1018, %r1034;
	@%p8 bra 	$L__BB3_39;
	ld.global.u32 	%r1018, [%rd9+640];
$L__BB3_39:
	add.s32 	%r243, %r84, 192;
	setp.ge.u32 	%p9, %r243, %r3;
	mov.u32 	%r1019, %r1034;
	@%p9 bra 	$L__BB3_41;
	ld.global.u32 	%r1019, [%rd9+768];
$L__BB3_41:
	add.s32 	%r101, %r84, 224;
	setp.ge.u32 	%p10, %r101, %r3;
	mov.u32 	%r1020, %r1034;
	@%p10 bra 	$L__BB3_43;
	ld.global.u32 	%r1020, [%rd9+896];
$L__BB3_43:
	add.s32 	%r244, %r84, 256;
	setp.ge.u32 	%p11, %r244, %r3;
	mov.u32 	%r1021, %r1034;
	@%p11 bra 	$L__BB3_45;
	ld.global.u32 	%r1021, [%rd9+1024];
$L__BB3_45:
	add.s32 	%r245, %r84, 288;
	setp.ge.u32 	%p12, %r245, %r3;
	mov.u32 	%r1022, %r1034;
	@%p12 bra 	$L__BB3_47;
	ld.global.u32 	%r1022, [%rd9+1152];
$L__BB3_47:
	add.s32 	%r246, %r84, 320;
	setp.ge.u32 	%p13, %r246, %r3;
	mov.u32 	%r1023, %r1034;
	@%p13 bra 	$L__BB3_49;
	ld.global.u32 	%r1023, [%rd9+1280];
$L__BB3_49:
	add.s32 	%r110, %r84, 352;
	setp.ge.u32 	%p14, %r110, %r3;
	mov.u32 	%r1024, %r1034;
	@%p14 bra 	$L__BB3_51;
	ld.global.u32 	%r1024, [%rd9+1408];
$L__BB3_51:
	add.s32 	%r113, %r84, 384;
	setp.ge.u32 	%p15, %r113, %r3;
	mov.u32 	%r1025, %r1034;
	@%p15 bra 	$L__BB3_53;
	ld.global.u32 	%r1025, [%rd9+1536];
$L__BB3_53:
	add.s32 	%r116, %r84, 416;
	setp.ge.u32 	%p16, %r116, %r3;
	mov.u32 	%r1026, %r1034;
	@%p16 bra 	$L__BB3_55;
	ld.global.u32 	%r1026, [%rd9+1664];
$L__BB3_55:
	add.s32 	%r119, %r84, 448;
	setp.ge.u32 	%p17, %r119, %r3;
	mov.u32 	%r1027, %r1034;
	@%p17 bra 	$L__BB3_57;
	ld.global.u32 	%r1027, [%rd9+1792];
$L__BB3_57:
	add.s32 	%r247, %r84, 480;
	setp.ge.u32 	%p18, %r247, %r3;
	mov.u32 	%r1028, %r1034;
	@%p18 bra 	$L__BB3_59;
	ld.global.u32 	%r1028, [%rd9+1920];
$L__BB3_59:
	add.s32 	%r248, %r84, 512;
	setp.ge.u32 	%p19, %r248, %r3;
	mov.u32 	%r1029, %r1034;
	@%p19 bra 	$L__BB3_61;
	ld.global.u32 	%r1029, [%rd9+2048];
$L__BB3_61:
	add.s32 	%r126, %r84, 544;
	setp.ge.u32 	%p20, %r126, %r3;
	mov.u32 	%r1030, %r1034;
	@%p20 bra 	$L__BB3_63;
	ld.global.u32 	%r1030, [%rd9+2176];
$L__BB3_63:
	add.s32 	%r249, %r84, 576;
	setp.ge.u32 	%p21, %r249, %r3;
	mov.u32 	%r1031, %r1034;
	@%p21 bra 	$L__BB3_65;
	ld.global.u32 	%r1031, [%rd9+2304];
$L__BB3_65:
	add.s32 	%r131, %r84, 608;
	setp.ge.u32 	%p22, %r131, %r3;
	mov.u32 	%r1032, %r1034;
	@%p22 bra 	$L__BB3_67;
	ld.global.u32 	%r1032, [%rd9+2432];
$L__BB3_67:
	add.s32 	%r250, %r84, 640;
	setp.ge.u32 	%p23, %r250, %r3;
	mov.u32 	%r1033, %r1034;
	@%p23 bra 	$L__BB3_69;
	ld.global.u32 	%r1033, [%rd9+2560];
$L__BB3_69:
	add.s32 	%r251, %r84, 672;
	setp.ge.u32 	%p24, %r251, %r3;
	@%p24 bra 	$L__BB3_71;
	ld.global.u32 	%r1034, [%rd9+2688];
$L__BB3_71:
	// begin inline asm
	mov.u32 %r252, %laneid;
	// end inline asm
	shr.u32 	%r139, %r82, 5;
	mad.lo.s32 	%r253, %r139, 704, %r252;
	shl.b32 	%r254, %r253, 2;
	mov.u32 	%r255, _ZZN3cub18CUB_300001_SM_10006detail4scan16DeviceScanKernelINS2_10policy_hubIiiijN4cuda3std3__44plusIvEEE10Policy1000EN6thrust24THRUST_300001_SM_1000_NS10device_ptrIKiEENSE_IiEENS0_13ScanTileStateIiLb1EEES9_NS0_8NullTypeEjiLb0ESK_EEvT0_T1_T2_iT3_T4_T5_E12temp_storage;
	add.s32 	%r140, %r255, %r254;
	st.shared.u32 	[%r140], %r1013;
	st.shared.u32 	[%r140+128], %r1014;
	st.shared.u32 	[%r140+256], %r1015;
	st.shared.u32 	[%r140+384], %r1016;
	st.shared.u32 	[%r140+512], %r1017;
	st.shared.u32 	[%r140+640], %r1018;
	st.shared.u32 	[%r140+768], %r1019;
	st.shared.u32 	[%r140+896], %r1020;
	st.shared.u32 	[%r140+1024], %r1021;
	st.shared.u32 	[%r140+1152], %r1022;
	st.shared.u32 	[%r140+1280], %r1023;
	st.shared.u32 	[%r140+1408], %r1024;
	st.shared.u32 	[%r140+1536], %r1025;
	st.shared.u32 	[%r140+1664], %r1026;
	st.shared.u32 	[%r140+1792], %r1027;
	st.shared.u32 	[%r140+1920], %r1028;
	st.shared.u32 	[%r140+2048], %r1029;
	st.shared.u32 	[%r140+2176], %r1030;
	st.shared.u32 	[%r140+2304], %r1031;
	st.shared.u32 	[%r140+2432], %r1032;
	st.shared.u32 	[%r140+2560], %r1033;
	st.shared.u32 	[%r140+2688], %r1034;
	bar.warp.sync 	-1;
	mad.lo.s32 	%r141, %r252, 84, %r140;
	ld.shared.v2.u32 	{%r142, %r143}, [%r141];
	ld.shared.v2.u32 	{%r144, %r145}, [%r141+8];
	ld.shared.v2.u32 	{%r146, %r147}, [%r141+16];
	ld.shared.v2.u32 	{%r148, %r149}, [%r141+24];
	ld.shared.v2.u32 	{%r150, %r151}, [%r141+32];
	ld.shared.v2.u32 	{%r152, %r153}, [%r141+40];
	ld.shared.v2.u32 	{%r154, %r155}, [%r141+48];
	ld.shared.v2.u32 	{%r156, %r157}, [%r141+56];
	ld.shared.v2.u32 	{%r158, %r159}, [%r141+64];
	ld.shared.v2.u32 	{%r160, %r161}, [%r141+72];
	ld.shared.v2.u32 	{%r162, %r163}, [%r141+80];
	bar.sync 	0;
	setp.ne.s32 	%p25, %r998, 0;
	@%p25 bra 	$L__BB3_75;
	add.s32 	%r485, %r143, %r142;
	add.s32 	%r486, %r144, %r485;
	add.s32 	%r487, %r145, %r486;
	add.s32 	%r488, %r146, %r487;
	add.s32 	%r489, %r147, %r488;
	add.s32 	%r490, %r148, %r489;
	add.s32 	%r491, %r149, %r490;
	add.s32 	%r492, %r150, %r491;
	add.s32 	%r493, %r151, %r492;
	add.s32 	%r494, %r152, %r493;
	add.s32 	%r495, %r153, %r494;
	add.s32 	%r496, %r154, %r495;
	add.s32 	%r497, %r155, %r496;
	add.s32 	%r498, %r156, %r497;
	add.s32 	%r499, %r157, %r498;
	add.s32 	%r500, %r158, %r499;
	add.s32 	%r501, %r159, %r500;
	add.s32 	%r502, %r160, %r501;
	add.s32 	%r503, %r161, %r502;
	add.s32 	%r504, %r162, %r503;
	add.s32 	%r459, %r163, %r504;
	mov.b32 	%r457, 1;
	mov.b32 	%r482, 0;
	mov.b32 	%r484, -1;
	// begin inline asm
	{  .reg .s32 r0;  .reg .pred p;  shfl.sync.up.b32 r0|p, %r459, %r457, %r482, %r484;  @p add.s32 r0, r0, %r459;  mov.s32 %r455, r0;}
	// end inline asm
	mov.b32 	%r463, 2;
	// begin inline asm
	{  .reg .s32 r0;  .reg .pred p;  shfl.sync.up.b32 r0|p, %r455, %r463, %r482, %r484;  @p add.s32 r0, r0, %r455;  mov.s32 %r461, r0;}
	// end inline asm
	mov.b32 	%r469, 4;
	// begin inline asm
	{  .reg .s32 r0;  .reg .pred p;  shfl.sync.up.b32 r0|p, %r461, %r469, %r482, %r484;  @p add.s32 r0, r0, %r461;  mov.s32 %r467, r0;}
	// end inline asm
	mov.b32 	%r475, 8;
	// begin inline asm
	{  .reg .s32 r0;  .reg .pred p;  shfl.sync.up.b32 r0|p, %r467, %r475, %r482, %r484;  @p add.s32 r0, r0, %r467;  mov.s32 %r473, r0;}
	// end inline asm
	mov.b32 	%r481, 16;
	// begin inline asm
	{  .reg .s32 r0;  .reg .pred p;  shfl.sync.up.b32 r0|p, %r473, %r481, %r482, %r484;  @p add.s32 r0, r0, %r473;  mov.s32 %r479, r0;}
	// end inline asm
	setp.ne.s32 	%p67, %r252, 31;
	@%p67 bra 	$L__BB3_74;
	shl.b32 	%r505, %r139, 2;
	mov.u32 	%r506, _ZZN3cub18CUB_300001_SM_10006detail4scan16DeviceScanKernelINS2_10policy_hubIiiijN4cuda3std3__44plusIvEEE10Policy1000EN6thrust24THRUST_300001_SM_1000_NS10device_ptrIKiEENSE_IiEENS0_13ScanTileStateIiLb1EEES9_NS0_8NullTypeEjiLb0ESK_EEvT0_T1_T2_iT3_T4_T5_E12temp_storage;
	add.s32 	%r507, %r506, %r505;
	st.shared.u32 	[%r507+16], %r479;
$L__BB3_74:
	sub.s32 	%r508, %r479, %r459;
	bar.sync 	0;
	ld.shared.v4.u32 	{%r509, %r510, %r511, %r512}, [_ZZN3cub18CUB_300001_SM_10006detail4scan16DeviceScanKernelINS2_10policy_hubIiiijN4cuda3std3__44plusIvEEE10Policy1000EN6thrust24THRUST_300001_SM_1000_NS10device_ptrIKiEENSE_IiEENS0_13ScanTileStateIiLb1EEES9_NS0_8NullTypeEjiLb0ESK_EEvT0_T1_T2_iT3_T4_T5_E12temp_storage+16];
	add.s32 	%r513, %r510, %r509;
	setp.eq.s32 	%p68, %r139, 2;
	selp.b32 	%r514, %r513, %r509, %p68;
	add.s32 	%r515, %r513, %r511;
	setp.eq.s32 	%p69, %r139, 3;
	selp.b32 	%r516, %r515, %r514, %p69;
	add.s32 	%r517, %r515, %r512;
	setp.eq.s32 	%p70, %r139, 4;
	selp.b32 	%r518, %r517, %r516, %p70;
	ld.shared.v4.u32 	{%r519, %r520, %r521, %r522}, [_ZZN3cub18CUB_300001_SM_10006detail4scan16DeviceScanKernelINS2_10policy_hubIiiijN4cuda3std3__44plusIvEEE10Policy1000EN6thrust24THRUST_300001_SM_1000_NS10device_ptrIKiEENSE_IiEENS0_13ScanTileStateIiLb1EEES9_NS0_8NullTypeEjiLb0ESK_EEvT0_T1_T2_iT3_T4_T5_E12temp_storage+32];
	add.s32 	%r523, %r517, %r519;
	setp.eq.s32 	%p71, %r139, 5;
	selp.b32 	%r524, %r523, %r518, %p71;
	add.s32 	%r525, %r523, %r520;
	setp.eq.s32 	%p72, %r139, 6;
	selp.b32 	%r526, %r525, %r524, %p72;
	add.s32 	%r527, %r525, %r521;
	setp.eq.s32 	%p73, %r139, 7;
	selp.b32 	%r528, %r527, %r526, %p73;
	add.s32 	%r529, %r527, %r522;
	setp.eq.s32 	%p74, %r139, 8;
	selp.b32 	%r530, %r529, %r528, %p74;
	.pragma "used_bytes_mask 4095";
	ld.shared.v4.u32 	{%r531, %r532, %r533, %r534}, [_ZZN3cub18CUB_300001_SM_10006detail4scan16DeviceScanKernelINS2_10policy_hubIiiijN4cuda3std3__44plusIvEEE10Policy1000EN6thrust24THRUST_300001_SM_1000_NS10device_ptrIKiEENSE_IiEENS0_13ScanTileStateIiLb1EEES9_NS0_8NullTypeEjiLb0ESK_EEvT0_T1_T2_iT3_T4_T5_E12temp_storage+48];
	add.s32 	%r535, %r529, %r531;
	setp.eq.s32 	%p75, %r139, 9;
	selp.b32 	%r536, %r535, %r530, %p75;
	add.s32 	%r537, %r535, %r532;
	setp.eq.s32 	%p76, %r139, 10;
	selp.b32 	%r538, %r537, %r536, %p76;
	add.s32 	%r539, %r537, %r533;
	setp.eq.s32 	%p77, %r139, 11;
	selp.b32 	%r540, %r539, %r538, %p77;
	setp.lt.u32 	%p78, %r82, 32;
	setp.eq.s32 	%p79, %r252, 0;
	selp.b32 	%r541, 0, %r508, %p79;
	add.s32 	%r542, %r540, %r541;
	selp.b32 	%r543, %r508, %r542, %p78;
	setp.eq.s32 	%p80, %r82, 0;
	selp.b32 	%r1049, 0, %r543, %p80;
	bra.uni 	$L__BB3_94;
$L__BB3_75:
	add.s32 	%r286, %r143, %r142;
	add.s32 	%r287, %r144, %r286;
	add.s32 	%r288, %r145, %r287;
	add.s32 	%r289, %r146, %r288;
	add.s32 	%r290, %r147, %r289;
	add.s32 	%r291, %r148, %r290;
	add.s32 	%r292, %r149, %r291;
	add.s32 	%r293, %r150, %r292;
	add.s32 	%r294, %r151, %r293;
	add.s32 	%r295, %r152, %r294;
	add.s32 	%r296, %r153, %r295;
	add.s32 	%r297, %r154, %r296;
	add.s32 	%r298, %r155, %r297;
	add.s32 	%r299, %r156, %r298;
	add.s32 	%r300, %r157, %r299;
	add.s32 	%r301, %r158, %r300;
	add.s32 	%r302, %r159, %r301;
	add.s32 	%r303, %r160, %r302;
	add.s32 	%r304, %r161, %r303;
	add.s32 	%r305, %r162, %r304;
	add.s32 	%r260, %r163, %r305;
	mov.b32 	%r258, 1;
	mov.b32 	%r283, 0;
	mov.b32 	%r285, -1;
	// begin inline asm
	{  .reg .s32 r0;  .reg .pred p;  shfl.sync.up.b32 r0|p, %r260, %r258, %r283, %r285;  @p add.s32 r0, r0, %r260;  mov.s32 %r256, r0;}
	// end inline asm
	mov.b32 	%r264, 2;
	// begin inline asm
	{  .reg .s32 r0;  .reg .pred p;  shfl.sync.up.b32 r0|p, %r256, %r264, %r283, %r285;  @p add.s32 r0, r0, %r256;  mov.s32 %r262, r0;}
	// end inline asm
	mov.b32 	%r270, 4;
	// begin inline asm
	{  .reg .s32 r0;  .reg .pred p;  shfl.sync.up.b32 r0|p, %r262, %r270, %r283, %r285;  @p add.s32 r0, r0, %r262;  mov.s32 %r268, r0;}
	// end inline asm
	mov.b32 	%r276, 8;
	// begin inline asm
	{  .reg .s32 r0;  .reg .pred p;  shfl.sync.up.b32 r0|p, %r268, %r276, %r283, %r285;  @p add.s32 r0, r0, %r268;  mov.s32 %r274, r0;}
	// end inline asm
	mov.b32 	%r282, 16;
	// begin inline asm
	{  .reg .s32 r0;  .reg .pred p;  shfl.sync.up.b32 r0|p, %r274, %r282, %r283, %r285;  @p add.s32 r0, r0, %r274;  mov.s32 %r280, r0;}
	// end inline asm
	setp.ne.s32 	%p26, %r252, 31;
	@%p26 bra 	$L__BB3_77;
	shl.b32 	%r306, %r139, 2;
	mov.u32 	%r307, _ZZN3cub18CUB_300001_SM_10006detail4scan16DeviceScanKernelINS2_10policy_hubIiiijN4cuda3std3__44plusIvEEE10Policy1000EN6thrust24THRUST_300001_SM_1000_NS10device_ptrIKiEENSE_IiEENS0_13ScanTileStateIiLb1EEES9_NS0_8NullTypeEjiLb0ESK_EEvT0_T1_T2_iT3_T4_T5_E12temp_storage;
	add.s32 	%r308, %r307, %r306;
	st.shared.u32 	[%r308+16], %r280;
$L__BB3_77:
	sub.s32 	%r309, %r280, %r260;
	bar.sync 	0;
	ld.shared.v4.u32 	{%r310, %r311, %r312, %r313}, [_ZZN3cub18CUB_300001_SM_10006detail4scan16DeviceScanKernelINS2_10policy_hubIiiijN4cuda3std3__44plusIvEEE10Policy1000EN6thrust24THRUST_300001_SM_1000_NS10device_ptrIKiEENSE_IiEENS0_13ScanTileStateIiLb1EEES9_NS0_8NullTypeEjiLb0ESK_EEvT0_T1_T2_iT3_T4_T5_E12temp_storage+16];
	add.s32 	%r314, %r311, %r310;
	setp.eq.s32 	%p27, %r139, 2;
	selp.b32 	%r315, %r314, %r310, %p27;
	add.s32 	%r316, %r314, %r312;
	setp.eq.s32 	%p28, %r139, 3;
	selp.b32 	%r317, %r316, %r315, %p28;
	add.s32 	%r318, %r316, %r313;
	setp.eq.s32 	%p29, %r139, 4;
	selp.b32 	%r319, %r318, %r317, %p29;
	ld.shared.v4.u32 	{%r320, %r321, %r322, %r323}, [_ZZN3cub18CUB_300001_SM_10006detail4scan16DeviceScanKernelINS2_10policy_hubIiiijN4cuda3std3__44plusIvEEE10Policy1000EN6thrust24THRUST_300001_SM_1000_NS10device_ptrIKiEENSE_IiEENS0_13ScanTileStateIiLb1EEES9_NS0_8NullTypeEjiLb0ESK_EEvT0_T1_T2_iT3_T4_T5_E12temp_storage+32];
	add.s32 	%r324, %r318, %r320;
	setp.eq.s32 	%p30, %r139, 5;
	selp.b32 	%r325, %r324, %r319, %p30;
	add.s32 	%r326, %r324, %r321;
	setp.eq.s32 	%p31, %r139, 6;
	selp.b32 	%r327, %r326, %r325, %p31;
	add.s32 	%r328, %r326, %r322;
	setp.eq.s32 	%p32, %r139, 7;
	selp.b32 	%r329, %r328, %r327, %p32;
	add.s32 	%r330, %r328, %r323;
	setp.eq.s32 	%p33, %r139, 8;
	selp.b32 	%r331, %r330, %r329, %p33;
	ld.shared.v4.u32 	{%r332, %r333, %r334, %r335}, [_ZZN3cub18CUB_300001_SM_10006detail4scan16DeviceScanKernelINS2_10policy_hubIiiijN4cuda3std3__44plusIvEEE10Policy1000EN6thrust24THRUST_300001_SM_1000_NS10device_ptrIKiEENSE_IiEENS0_13ScanTileStateIiLb1EEES9_NS0_8NullTypeEjiLb0ESK_EEvT0_T1_T2_iT3_T4_T5_E12temp_storage+48];
	add.s32 	%r336, %r330, %r332;
	setp.eq.s32 	%p34, %r139, 9;
	selp.b32 	%r337, %r336, %r331, %p34;
	add.s32 	%r338, %r336, %r333;
	setp.eq.s32 	%p35, %r139, 10;
	selp.b32 	%r339, %r338, %r337, %p35;
	add.s32 	%r340, %r338, %r334;
	setp.eq.s32 	%p36, %r139, 11;
	selp.b32 	%r341, %r340, %r339, %p36;
	add.s32 	%r169, %r340, %r335;
	setp.gt.u32 	%p37, %r82, 31;
	setp.lt.u32 	%p38, %r82, 32;
	setp.eq.s32 	%p39, %r252, 0;
	selp.b32 	%r342, 0, %r309, %p39;
	add.s32 	%r1048, %r341, %r342;
	selp.b32 	%r171, %r309, %r1048, %p38;
	@%p37 bra 	$L__BB3_93;
	setp.ne.s32 	%p40, %r82, 0;
	mul.wide.s32 	%rd18, %r998, 8;
	add.s64 	%rd10, %rd1, %rd18;
	@%p40 bra 	$L__BB3_80;
	st.shared.u32 	[_ZZN3cub18CUB_300001_SM_10006detail4scan16DeviceScanKernelINS2_10policy_hubIiiijN4cuda3std3__44plusIvEEE10Policy1000EN6thrust24THRUST_300001_SM_1000_NS10device_ptrIKiEENSE_IiEENS0_13ScanTileStateIiLb1EEES9_NS0_8NullTypeEjiLb0ESK_EEvT0_T1_T2_iT3_T4_T5_E12temp_storage+12], %r169;
	add.s64 	%rd19, %rd10, 256;
	mov.b32 	%r343, 100;
	// begin inline asm
	st.relaxed.gpu.v2.u32 [%rd19], {%r343, %r169};
	// end inline asm
$L__BB3_80:
	not.b32 	%r349, %r82;
	add.s32 	%r1043, %r998, %r349;
	mov.b32 	%r345, 830;
	// begin inline asm
	nanosleep.u32 %r345;
	// end inline asm
	mul.wide.s32 	%rd21, %r1043, 8;
	add.s64 	%rd22, %rd1, %rd21;
	add.s64 	%rd20, %rd22, 256;
	// begin inline asm
	ld.relaxed.gpu.v2.u32 {%r1045, %r1037}, [%rd20];
	// end inline asm
	mov.b32 	%r1038, 952;
$L__BB3_81:
	setp.eq.s32 	%p41, %r1045, 99;
	mov.b32 	%r350, -1;
	vote.sync.any.pred 	%p42, %p41, %r350;
	not.pred 	%p43, %p42;
	@%p43 bra 	$L__BB3_83;
	mul.lo.s32 	%r453, %r998, 16807;
	and.b32  	%r998, %r453, 2147483647;
	add.s32 	%r454, %r1038, 1;
	rem.u32 	%r450, %r998, %r454;
	// begin inline asm
	nanosleep.u32 %r450;
	// end inline asm
	shr.u32 	%r1038, %r1038, 1;
	// begin inline asm
	ld.relaxed.gpu.v2.u32 {%r1045, %r1037}, [%rd20];
	// end inline asm
	bra.uni 	$L__BB3_81;
$L__BB3_83:
	setp.eq.s32 	%p44, %r1045, 101;
	mov.b32 	%r377, -1;
	vote.sync.ballot.b32 	%r379, %p44, %r377;
	// begin inline asm
	mov.u32 %r352, %lanemask_ge;
	// end inline asm
	and.b32  	%r380, %r379, %r352;
	or.b32  	%r381, %r380, -2147483648;
	add.s32 	%r382, %r381, -1;
	not.b32 	%r383, %r381;
	and.b32  	%r384, %r383, %r382;
	popc.b32 	%r356, %r384;
	mov.b32 	%r355, 1;
	// begin inline asm
	shfl.sync.down.b32 %r353, %r1037, %r355, %r356, %r377;
	// end inline asm
	setp.lt.s32 	%p46, %r252, %r356;
	selp.b32 	%r385, %r353, 0, %p46;
	add.s32 	%r359, %r385, %r1037;
	mov.b32 	%r360, 2;
	// begin inline asm
	shfl.sync.down.b32 %r358, %r359, %r360, %r356, %r377;
	// end inline asm
	add.s32 	%r386, %r252, 2;
	setp.gt.s32 	%p47, %r386, %r356;
	selp.b32 	%r387, 0, %r358, %p47;
	add.s32 	%r364, %r359, %r387;
	mov.b32 	%r365, 4;
	// begin inline asm
	shfl.sync.down.b32 %r363, %r364, %r365, %r356, %r377;
	// end inline asm
	add.s32 	%r388, %r252, 4;
	setp.gt.s32 	%p48, %r388, %r356;
	selp.b32 	%r389, 0, %r363, %p48;
	add.s32 	%r369, %r364, %r389;
	mov.b32 	%r370, 8;
	// begin inline asm
	shfl.sync.down.b32 %r368, %r369, %r370, %r356, %r377;
	// end inline asm
	add.s32 	%r390, %r252, 8;
	setp.gt.s32 	%p49, %r390, %r356;
	selp.b32 	%r391, 0, %r368, %p49;
	add.s32 	%r374, %r369, %r391;
	mov.b32 	%r375, 16;
	// begin inline asm
	shfl.sync.down.b32 %r373, %r374, %r375, %r356, %r377;
	// end inline asm
	add.s32 	%r392, %r252, 16;
	setp.gt.s32 	%p50, %r392, %r356;
	selp.b32 	%r393, 0, %r373, %p50;
	add.s32 	%r1041, %r374, %r393;
	add.s64 	%rd11, %rd1, 256;
	mov.b32 	%r1039, 952;
$L__BB3_84:
	setp.ne.s32 	%p51, %r1045, 101;
	mov.b32 	%r394, -1;
	vote.sync.all.pred 	%p52, %p51, %r394;
	not.pred 	%p53, %p52;
	@%p53 bra 	$L__BB3_89;
	shr.u32 	%r1039, %r1039, 1;
	mul.wide.s32 	%rd25, %r1043, 8;
	add.s64 	%rd26, %rd11, %rd25;
	add.s64 	%rd24, %rd26, -256;
	// begin inline asm
	ld.relaxed.gpu.v2.u32 {%r1045, %r1046}, [%rd24];
	// end inline asm
	mov.u32 	%r1047, %r1039;
$L__BB3_86:
	setp.eq.s32 	%p57, %r1045, 99;
	mov.b32 	%r402, -1;
	vote.sync.any.pred 	%p58, %p57, %r402;
	not.pred 	%p59, %p58;
	@%p59 bra 	$L__BB3_88;
	mul.lo.s32 	%r448, %r998, 16807;
	and.b32  	%r998, %r448, 2147483647;
	add.s32 	%r449, %r1047, 1;
	rem.u32 	%r445, %r998, %r449;
	// begin inline asm
	nanosleep.u32 %r445;
	// end inline asm
	shr.u32 	%r1047, %r1047, 1;
	// begin inline asm
	ld.relaxed.gpu.v2.u32 {%r1045, %r1046}, [%rd24];
	// end inline asm
	bra.uni 	$L__BB3_86;
$L__BB3_88:
	setp.eq.s32 	%p60, %r1045, 101;
	mov.b32 	%r428, -1;
	vote.sync.ballot.b32 	%r429, %p60, %r428;
	and.b32  	%r430, %r429, %r352;
	or.b32  	%r431, %r430, -2147483648;
	add.s32 	%r432, %r431, -1;
	not.b32 	%r433, %r431;
	and.b32  	%r434, %r433, %r432;
	popc.b32 	%r407, %r434;
	mov.b32 	%r406, 1;
	// begin inline asm
	shfl.sync.down.b32 %r404, %r1046, %r406, %r407, %r428;
	// end inline asm
	setp.lt.s32 	%p62, %r252, %r407;
	selp.b32 	%r435, %r404, 0, %p62;
	add.s32 	%r410, %r435, %r1046;
	mov.b32 	%r411, 2;
	// begin inline asm
	shfl.sync.down.b32 %r409, %r410, %r411, %r407, %r428;
	// end inline asm
	add.s32 	%r436, %r252, 2;
	setp.gt.s32 	%p63, %r436, %r407;
	selp.b32 	%r437, 0, %r409, %p63;
	add.s32 	%r415, %r410, %r437;
	mov.b32 	%r416, 4;
	// begin inline asm
	shfl.sync.down.b32 %r414, %r415, %r416, %r407, %r428;
	// end inline asm
	add.s32 	%r438, %r252, 4;
	setp.gt.s32 	%p64, %r438, %r407;
	selp.b32 	%r439, 0, %r414, %p64;
	add.s32 	%r420, %r415, %r439;
	mov.b32 	%r421, 8;
	// begin inline asm
	shfl.sync.down.b32 %r419, %r420, %r421, %r407, %r428;
	// end inline asm
	add.s32 	%r440, %r252, 8;
	setp.gt.s32 	%p65, %r440, %r407;
	selp.b32 	%r441, 0, %r419, %p65;
	add.s32 	%r425, %r420, %r441;
	mov.b32 	%r426, 16;
	// begin inline asm
	shfl.sync.down.b32 %r424, %r425, %r426, %r407, %r428;
	// end inline asm
	add.s32 	%r442, %r252, 16;
	setp.gt.s32 	%p66, %r442, %r407;
	selp.b32 	%r443, 0, %r424, %p66;
	add.s32 	%r444, %r443, %r1041;
	add.s32 	%r1041, %r444, %r425;
	add.s32 	%r1043, %r1043, -32;
	bra.uni 	$L__BB3_84;
$L__BB3_89:
	@%p40 bra 	$L__BB3_91;
	add.s32 	%r397, %r1041, %r169;
	add.s64 	%rd23, %rd10, 256;
	mov.b32 	%r396, 101;
	// begin inline asm
	st.relaxed.gpu.v2.u32 [%rd23], {%r396, %r397};
	// end inline asm
	st.shared.u32 	[_ZZN3cub18CUB_300001_SM_10006detail4scan16DeviceScanKernelINS2_10policy_hubIiiijN4cuda3std3__44plusIvEEE10Policy1000EN6thrust24THRUST_300001_SM_1000_NS10device_ptrIKiEENSE_IiEENS0_13ScanTileStateIiLb1EEES9_NS0_8NullTypeEjiLb0ESK_EEvT0_T1_T2_iT3_T4_T5_E12temp_storage+4], %r1041;
	st.shared.u32 	[_ZZN3cub18CUB_300001_SM_10006detail4scan16DeviceScanKernelINS2_10policy_hubIiiijN4cuda3std3__44plusIvEEE10Policy1000EN6thrust24THRUST_300001_SM_1000_NS10device_ptrIKiEENSE_IiEENS0_13ScanTileStateIiLb1EEES9_NS0_8NullTypeEjiLb0ESK_EEvT0_T1_T2_iT3_T4_T5_E12temp_storage+8], %r397;
$L__BB3_91:
	setp.ne.s32 	%p55, %r252, 0;
	mov.u32 	%r1048, %r171;
	@%p55 bra 	$L__BB3_93;
	st.shared.u32 	[_ZZN3cub18CUB_300001_SM_10006detail4scan16DeviceScanKernelINS2_10policy_hubIiiijN4cuda3std3__44plusIvEEE10Policy1000EN6thrust24THRUST_300001_SM_1000_NS10device_ptrIKiEENSE_IiEENS0_13ScanTileStateIiLb1EEES9_NS0_8NullTypeEjiLb0ESK_EEvT0_T1_T2_iT3_T4_T5_E12temp_storage+76], %r1041;
	mov.u32 	%r1048, %r1041;
$L__BB3_93:
	bar.sync 	0;
	setp.eq.s32 	%p56, %r82, 0;
	ld.shared.u32 	%r398, [_ZZN3cub18CUB_300001_SM_10006detail4scan16DeviceScanKernelINS2_10policy_hubIiiijN4cuda3std3__44plusIvEEE10Policy1000EN6thrust24THRUST_300001_SM_1000_NS10device_ptrIKiEENSE_IiEENS0_13ScanTileStateIiLb1EEES9_NS0_8NullTypeEjiLb0ESK_EEvT0_T1_T2_iT3_T4_T5_E12temp_storage+76];
	selp.b32 	%r399, 0, %r398, %p56;
	add.s32 	%r1049, %r399, %r1048;
$L__BB3_94:
	add.s32 	%r544, %r1049, %r142;
	add.s32 	%r545, %r143, %r544;
	add.s32 	%r546, %r144, %r545;
	add.s32 	%r547, %r145, %r546;
	add.s32 	%r548, %r146, %r547;
	add.s32 	%r549, %r147, %r548;
	add.s32 	%r550, %r148, %r549;
	add.s32 	%r551, %r149, %r550;
	add.s32 	%r552, %r150, %r551;
	add.s32 	%r553, %r151, %r552;
	add.s32 	%r554, %r152, %r553;
	add.s32 	%r555, %r153, %r554;
	add.s32 	%r556, %r154, %r555;
	add.s32 	%r557, %r155, %r556;
	add.s32 	%r558, %r156, %r557;
	add.s32 	%r559, %r157, %r558;
	add.s32 	%r560, %r158, %r559;
	add.s32 	%r561, %r159, %r560;
	add.s32 	%r562, %r160, %r561;
	add.s32 	%r563, %r161, %r562;
	add.s32 	%r564, %r162, %r563;
	add.s32 	%r565, %r163, %r564;
	bar.sync 	0;
	st.shared.v2.u32 	[%r141], {%r544, %r545};
	st.shared.v2.u32 	[%r141+8], {%r546, %r547};
	st.shared.v2.u32 	[%r141+16], {%r548, %r549};
	st.shared.v2.u32 	[%r141+24], {%r550, %r551};
	st.shared.v2.u32 	[%r141+32], {%r552, %r553};
	st.shared.v2.u32 	[%r141+40], {%r554, %r555};
	st.shared.v2.u32 	[%r141+48], {%r556, %r557};
	st.shared.v2.u32 	[%r141+56], {%r558, %r559};
	st.shared.v2.u32 	[%r141+64], {%r560, %r561};
	st.shared.v2.u32 	[%r141+72], {%r562, %r563};
	st.shared.v2.u32 	[%r141+80], {%r564, %r565};
	bar.warp.sync 	-1;
	ld.shared.u32 	%r210, [%r140];
	ld.shared.u32 	%r211, [%r140+128];
	ld.shared.u32 	%r212, [%r140+256];
	ld.shared.u32 	%r213, [%r140+384];
	ld.shared.u32 	%r214, [%r140+512];
	ld.shared.u32 	%r215, [%r140+640];
	ld.shared.u32 	%r216, [%r140+768];
	ld.shared.u32 	%r217, [%r140+896];
	ld.shared.u32 	%r218, [%r140+1024];
	ld.shared.u32 	%r219, [%r140+1152];
	ld.shared.u32 	%r220, [%r140+1280];
	ld.shared.u32 	%r221, [%r140+1408];
	ld.shared.u32 	%r222, [%r140+1536];
	ld.shared.u32 	%r223, [%r140+1664];
	ld.shared.u32 	%r224, [%r140+1792];
	ld.shared.u32 	%r225, [%r140+1920];
	ld.shared.u32 	%r226, [%r140+2048];
	ld.shared.u32 	%r227, [%r140+2176];
	ld.shared.u32 	%r228, [%r140+2304];
	ld.shared.u32 	%r229, [%r140+2432];
	ld.shared.u32 	%r230, [%r140+2560];
	ld.shared.u32 	%r231, [%r140+2688];
	setp.ne.s32 	%p81, %r82, 0;
	@%p81 bra 	$L__BB3_96;
	st.volatile.shared.u32 	[_ZZN3cub18CUB_300001_SM_10006detail4scan16DeviceScanKernelINS2_10policy_hubIiiijN4cuda3std3__44plusIvEEE10Policy1000EN6thrust24THRUST_300001_SM_1000_NS10device_ptrIKiEENSE_IiEENS0_13ScanTileStateIiLb1EEES9_NS0_8NullTypeEjiLb0ESK_EEvT0_T1_T2_iT3_T4_T5_E12temp_storage+33792], %r3;
$L__BB3_96:
	ld.param.u32 	%r997, [_ZN3cub18CUB_300001_SM_10006detail4scan16DeviceScanKernelINS2_10policy_hubIiiijN4cuda3std3__44plusIvEEE10Policy1000EN6thrust24THRUST_300001_SM_1000_NS10device_ptrIKiEENSE_IiEENS0_13ScanTileStateIiLb1EEES9_NS0_8NullTypeEjiLb0ESK_EEvT0_T1_T2_iT3_T4_T5__param_3];
	bar.sync 	0;
	ld.volatile.shared.u32 	%r232, [_ZZN3cub18CUB_300001_SM_10006detail4scan16DeviceScanKernelINS2_10policy_hubIiiijN4cuda3std3__44plusIvEEE10Policy1000EN6thrust24THRUST_300001_SM_1000_NS10device_ptrIKiEENSE_IiEENS0_13ScanTileStateIiLb1EEES9_NS0_8NullTypeEjiLb0ESK_EEvT0_T1_T2_iT3_T4_T5_E12temp_storage+33792];
	cvt.u64.u32 	%rd33, %r84;
	mov.u32 	%r566, %ctaid.x;
	add.s32 	%r567, %r997, %r566;
	mul.lo.s32 	%r568, %r567, 8448;
	cvt.u64.u32 	%rd34, %r568;
	add.s64 	%rd35, %rd33, %rd34;
	setp.ge.s32 	%p82, %r84, %r232;
	shl.b64 	%rd36, %rd35, 2;
	add.s64 	%rd12, %rd3, %rd36;
	@%p82 bra 	$L__BB3_98;
	st.global.u32 	[%rd12], %r210;
$L__BB3_98:
	mov.u32 	%r569, %tid.x;
	and.b32  	%r570, %r569, 992;
	mul.lo.s32 	%r571, %r570, 22;
	and.b32  	%r572, %r569, 31;
	or.b32  	%r573, %r571, %r572;
	or.b32  	%r574, %r573, 32;
	setp.ge.s32 	%p83, %r574, %r232;
	@%p83 bra 	$L__BB3_100;
	st.global.u32 	[%rd12+128], %r211;
$L__BB3_100:
	setp.ge.s32 	%p84, %r89, %r232;
	@%p84 bra 	$L__BB3_102;
	st.global.u32 	[%rd12+256], %r212;
$L__BB3_102:
	setp.ge.s32 	%p85, %r92, %r232;
	@%p85 bra 	$L__BB3_104;
	st.global.u32 	[%rd12+384], %r213;
$L__BB3_104:
	add.s32 	%r580, %r573, 128;
	setp.ge.s32 	%p86, %r580, %r232;
	@%p86 bra 	$L__BB3_106;
	st.global.u32 	[%rd12+512], %r214;
$L__BB3_106:
	add.s32 	%r586, %r573, 160;
	setp.ge.s32 	%p87, %r586, %r232;
	@%p87 bra 	$L__BB3_108;
	st.global.u32 	[%rd12+640], %r215;
$L__BB3_108:
	add.s32 	%r592, %r573, 192;
	setp.ge.s32 	%p88, %r592, %r232;
	@%p88 bra 	$L__BB3_110;
	st.global.u32 	[%rd12+768], %r216;
$L__BB3_110:
	setp.ge.s32 	%p89, %r101, %r232;
	@%p89 bra 	$L__BB3_112;
	st.global.u32 	[%rd12+896], %r217;
$L__BB3_112:
	add.s32 	%r598, %r573, 256;
	setp.ge.s32 	%p90, %r598, %r232;
	@%p90 bra 	$L__BB3_114;
	st.global.u32 	[%rd12+1024], %r218;
$L__BB3_114:
	add.s32 	%r604, %r573, 288;
	setp.ge.s32 	%p91, %r604, %r232;
	@%p91 bra 	$L__BB3_116;
	st.global.u32 	[%rd12+1152], %r219;
$L__BB3_116:
	add.s32 	%r610, %r573, 320;
	setp.ge.s32 	%p92, %r610, %r232;
	@%p92 bra 	$L__BB3_118;
	st.global.u32 	[%rd12+1280], %r220;
$L__BB3_118:
	setp.ge.s32 	%p93, %r110, %r232;
	@%p93 bra 	$L__BB3_120;
	st.global.u32 	[%rd12+1408], %r221;
$L__BB3_120:
	setp.ge.s32 	%p94, %r113, %r232;
	@%p94 bra 	$L__BB3_122;
	st.global.u32 	[%rd12+1536], %r222;
$L__BB3_122:
	setp.ge.s32 	%p95, %r116, %r232;
	@%p95 bra 	$L__BB3_124;
	st.global.u32 	[%rd12+1664], %r223;
$L__BB3_124:
	setp.ge.s32 	%p96, %r119, %r232;
	@%p96 bra 	$L__BB3_126;
	st.global.u32 	[%rd12+1792], %r224;
$L__BB3_126:
	add.s32 	%r616, %r573, 480;
	setp.ge.s32 	%p97, %r616, %r232;
	@%p97 bra 	$L__BB3_128;
	st.global.u32 	[%rd12+1920], %r225;
$L__BB3_128:
	add.s32 	%r622, %r573, 512;
	setp.ge.s32 	%p98, %r622, %r232;
	@%p98 bra 	$L__BB3_130;
	st.global.u32 	[%rd12+2048], %r226;
$L__BB3_130:
	setp.ge.s32 	%p99, %r126, %r232;
	@%p99 bra 	$L__BB3_132;
	st.global.u32 	[%rd12+2176], %r227;
$L__BB3_132:
	add.s32 	%r628, %r573, 576;
	setp.ge.s32 	%p100, %r628, %r232;
	@%p100 bra 	$L__BB3_134;
	st.global.u32 	[%rd12+2304], %r228;
$L__BB3_134:
	setp.ge.s32 	%p101, %r131, %r232;
	@%p101 bra 	$L__BB3_136;
	st.global.u32 	[%rd12+2432], %r229;
$L__BB3_136:
	add.s32 	%r634, %r573, 640;
	setp.ge.s32 	%p102, %r634, %r232;
	@%p102 bra 	$L__BB3_138;
	st.global.u32 	[%rd12+2560], %r230;
$L__BB3_138:
	add.s32 	%r640, %r573, 672;
	setp.ge.s32 	%p103, %r640, %r232;
	@%p103 bra 	$L__BB3_140;
	st.global.u32 	[%rd12+2688], %r231;
$L__BB3_140:
	ret;

}
	// .globl	_ZN3cub18CUB_300001_SM_10006detail4scan16DeviceScanKernelINS2_10policy_hubIiiimN4cuda3std3__44plusIvEEE10Policy1000EN6thrust24THRUST_300001_SM_1000_NS10device_ptrIKiEENSE_IiEENS0_13ScanTileStateIiLb1EEES9_NS0_8NullTypeEmiLb0ESK_EEvT0_T1_T2_iT3_T4_T5_
.visible .entry _ZN3cub18CUB_300001_SM_10006detail4scan16DeviceScanKernelINS2_10policy_hubIiiimN4cuda3std3__44plusIvEEE10Policy1000EN6thrust24THRUST_300001_SM_1000_NS10device_ptrIKiEENSE_IiEENS0_13ScanTileStateIiLb1EEES9_NS0_8NullTypeEmiLb0ESK_EEvT0_T1_T2_iT3_T4_T5_(
	.param .align 8 .b8 _ZN3cub18CUB_300001_SM_10006detail4scan16DeviceScanKernelINS2_10policy_hubIiiimN4cuda3std3__44plusIvEEE10Policy1000EN6thrust24THRUST_300001_SM_1000_NS10device_ptrIKiEENSE_IiEENS0_13ScanTileStateIiLb1EEES9_NS0_8NullTypeEmiLb0ESK_EEvT0_T1_T2_iT3_T4_T5__param_0[8],
	.param .align 8 .b8 _ZN3cub18CUB_300001_SM_10006detail4scan16DeviceScanKernelINS2_10policy_hubIiiimN4cuda3std3__44plusIvEEE10Policy1000EN6thrust24THRUST_300001_SM_1000_NS10device_ptrIKiEENSE_IiEENS0_13ScanTileStateIiLb1EEES9_NS0_8NullTypeEmiLb0ESK_EEvT0_T1_T2_iT3_T4_T5__param_1[8],
	.param .align 8 .b8 _ZN3cub18CUB_300001_SM_10006detail4scan16DeviceScanKernelINS2_10policy_hubIiiimN4cuda3std3__44plusIvEEE10Policy1000EN6thrust24THRUST_300001_SM_1000_NS10device_ptrIKiEENSE_IiEENS0_13ScanTileStateIiLb1EEES9_NS0_8NullTypeEmiLb0ESK_EEvT0_T1_T2_iT3_T4_T5__param_2[8],
	.param .u32 _ZN3cub18CUB_300001_SM_10006detail4scan16DeviceScanKernelINS2_10policy_hubIiiimN4cuda3std3__44plusIvEEE10Policy1000EN6thrust24THRUST_300001_SM_1000_NS10device_ptrIKiEENSE_IiEENS0_13ScanTileStateIiLb1EEES9_NS0_8NullTypeEmiLb0ESK_EEvT0_T1_T2_iT3_T4_T5__param_3,
	.param .align 1 .b8 _ZN3cub18CUB_300001_SM_10006detail4scan16DeviceScanKernelINS2_10policy_hubIiiimN4cuda3std3__44plusIvEEE10Policy1000EN6thrust24THRUST_300001_SM_1000_NS10device_ptrIKiEENSE_IiEENS0_13ScanTileStateIiLb1EEES9_NS0_8NullTypeEmiLb0ESK_EEvT0_T1_T2_iT3_T4_T5__param_4[1],
	.param .align 1 .b8 _ZN3cub18CUB_300001_SM_10006detail4scan16DeviceScanKernelINS2_10policy_hubIiiimN4cuda3std3__44plusIvEEE10Policy1000EN6thrust24THRUST_300001_SM_1000_NS10device_ptrIKiEENSE_IiEENS0_13ScanTileStateIiLb1EEES9_NS0_8NullTypeEmiLb0ESK_EEvT0_T1_T2_iT3_T4_T5__param_5[1],
	.param .u64 _ZN3cub18CUB_300001_SM_10006detail4scan16DeviceScanKernelINS2_10policy_hubIiiimN4cuda3std3__44plusIvEEE10Policy1000EN6thrust24THRUST_300001_SM_1000_NS10device_ptrIKiEENSE_IiEENS0_13ScanTileStateIiLb1EEES9_NS0_8NullTypeEmiLb0ESK_EEvT0_T1_T2_iT3_T4_T5__param_6
)
.maxntid 416
{
	.reg .pred 	%p<158>;
	.reg .b32 	%r<1009>;
	.reg .b64 	%rd<55>;
	// demoted variable
	.shared .align 16 .b8 _ZZN3cub18CUB_300001_SM_10006detail4scan16DeviceScanKernelINS2_10policy_hubIiiimN4cuda3std3__44plusIvEEE10Policy1000EN6thrust24THRUST_300001_SM_1000_NS10device_ptrIKiEENSE_IiEENS0_13ScanTileStateIiLb1EEES9_NS0_8NullTypeEmiLb0ESK_EEvT0_T1_T2_iT3_T4_T5_E12temp_storage[31632];
	ld.param.u64 	%rd1, [_ZN3cub18CUB_300001_SM_10006detail4scan16DeviceScanKernelINS2_10policy_hubIiiimN4cuda3std3__44plusIvEEE10Policy1000EN6thrust24THRUST_300001_SM_1000_NS10device_ptrIKiEENSE_IiEENS0_13ScanTileStateIiLb1EEES9_NS0_8NullTypeEmiLb0ESK_EEvT0_T1_T2_iT3_T4_T5__param_2];
	ld.param.u64 	%rd16, [_ZN3cub18CUB_300001_SM_10006detail4scan16DeviceScanKernelINS2_10policy_hubIiiimN4cuda3std3__44plusIvEEE10Policy1000EN6thrust24THRUST_300001_SM_1000_NS10device_ptrIKiEENSE_IiEENS0_13ScanTileStateIiLb1EEES9_NS0_8NullTypeEmiLb0ESK_EEvT0_T1_T2_iT3_T4_T5__param_1];
	ld.param.u64 	%rd17, [_ZN3cub18CUB_300001_SM_10006detail4scan16DeviceScanKernelINS2_10policy_hubIiiimN4cuda3std3__44plusIvEEE10Policy1000EN6thrust24THRUST_300001_SM_1000_NS10device_ptrIKiEENSE_IiEENS0_13ScanTileStateIiLb1EEES9_NS0_8NullTypeEmiLb0ESK_EEvT0_T1_T2_iT3_T4_T5__param_0];
	ld.param.u32 	%r200, [_ZN3cub18CUB_300001_SM_10006detail4scan16DeviceScanKernelINS2_10policy_hubIiiimN4cuda3std3__44plusIvEEE10Policy1000EN6thrust24THRUST_300001_SM_1000_NS10device_ptrIKiEENSE_IiEENS0_13ScanTileStateIiLb1EEES9_NS0_8NullTypeEmiLb0ESK_EEvT0_T1_T2_iT3_T4_T5__param_3];
	ld.param.u64 	%rd18, [_ZN3cub18CUB_300001_SM_10006detail4scan16DeviceScanKernelINS2_10policy_hubIiiimN4cuda3std3__44plusIvEEE10Policy1000EN6thrust24THRUST_300001_SM_1000_NS10device_ptrIKiEENSE_IiEENS0_13ScanTileStateIiLb1EEES9_NS0_8NullTypeEmiLb0ESK_EEvT0_T1_T2_iT3_T4_T5__param_6];
	cvta.to.global.u64 	%rd2, %rd17;
	cvta.to.global.u64 	%rd3, %rd16;
	mov.u32 	%r201, %ctaid.x;
	add.s32 	%r1, %r200, %r201;
	mul.wide.s32 	%rd4, %r1, 7904;
	sub.s64 	%rd5, %rd18, %rd4;
	setp.lt.u64 	%p1, %rd5, 7905;
	@%p1 bra 	$L__BB4_26;
	mov.u32 	%r2, %tid.x;
	and.b32  	%r625, %r2, 31;
	and.b32  	%r626, %r2, 992;
	mul.lo.s32 	%r627, %r626, 19;
	or.b32  	%r628, %r627, %r625;
	cvt.u64.u32 	%rd38, %r628;
	add.s64 	%rd6, %rd4, %rd38;
	shl.b64 	%rd39, %rd6, 2;
	add.s64 	%rd40, %rd2, %rd39;
	ld.global.u32 	%r629, [%rd40];
	ld.global.u32 	%r630, [%rd40+128];
	ld.global.u32 	%r631, [%rd40+256];
	ld.global.u32 	%r632, [%rd40+384];
	ld.global.u32 	%r633, [%rd40+512];
	ld.global.u32 	%r634, [%rd40+640];
	ld.global.u32 	%r635, [%rd40+768];
	ld.global.u32 	%r636, [%rd40+896];
	ld.global.u32 	%r637, [%rd40+1024];
	ld.global.u32 	%r638, [%rd40+1152];
	ld.global.u32 	%r639, [%rd40+1280];
	ld.global.u32 	%r640, [%rd40+1408];
	ld.global.u32 	%r641, [%rd40+1536];
	ld.global.u32 	%r642, [%rd40+1664];
	ld.global.u32 	%r643, [%rd40+1792];
	ld.global.u32 	%r644, [%rd40+1920];
	ld.global.u32 	%r645, [%rd40+2048];
	ld.global.u32 	%r646, [%rd40+2176];
	ld.global.u32 	%r647, [%rd40+2304];
	// begin inline asm
	mov.u32 %r624, %laneid;
	// end inline asm
	shr.u32 	%r4, %r2, 5;
	mad.lo.s32 	%r648, %r4, 608, %r624;
	shl.b32 	%r649, %r648, 2;
	mov.u32 	%r650, _ZZN3cub18CUB_300001_SM_10006detail4scan16DeviceScanKernelINS2_10policy_hubIiiimN4cuda3std3__44plusIvEEE10Policy1000EN6thrust24THRUST_300001_SM_1000_NS10device_ptrIKiEENSE_IiEENS0_13ScanTileStateIiLb1EEES9_NS0_8NullTypeEmiLb0ESK_EEvT0_T1_T2_iT3_T4_T5_E12temp_storage;
	add.s32 	%r5, %r650, %r649;
	st.shared.u32 	[%r5], %r629;
	st.shared.u32 	[%r5+128], %r630;
	st.shared.u32 	[%r5+256], %r631;
	st.shared.u32 	[%r5+384], %r632;
	st.shared.u32 	[%r5+512], %r633;
	st.shared.u32 	[%r5+640], %r634;
	st.shared.u32 	[%r5+768], %r635;
	st.shared.u32 	[%r5+896], %r636;
	st.shared.u32 	[%r5+1024], %r637;
	st.shared.u32 	[%r5+1152], %r638;
	st.shared.u32 	[%r5+1280], %r639;
	st.shared.u32 	[%r5+1408], %r640;
	st.shared.u32 	[%r5+1536], %r641;
	st.shared.u32 	[%r5+1664], %r642;
	st.shared.u32 	[%r5+1792], %r643;
	st.shared.u32 	[%r5+1920], %r644;
	st.shared.u32 	[%r5+2048], %r645;
	st.shared.u32 	[%r5+2176], %r646;
	st.shared.u32 	[%r5+2304], %r647;
	bar.warp.sync 	-1;
	mad.lo.s32 	%r6, %r624, 72, %r5;
	ld.shared.u32 	%r7, [%r6];
	ld.shared.u32 	%r8, [%r6+4];
	ld.shared.u32 	%r9, [%r6+8];
	ld.shared.u32 	%r10, [%r6+12];
	ld.shared.u32 	%r11, [%r6+16];
	ld.shared.u32 	%r12, [%r6+20];
	ld.shared.u32 	%r13, [%r6+24];
	ld.shared.u32 	%r14, [%r6+28];
	ld.shared.u32 	%r15, [%r6+32];
	ld.shared.u32 	%r16, [%r6+36];
	ld.shared.u32 	%r17, [%r6+40];
	ld.shared.u32 	%r18, [%r6+44];
	ld.shared.u32 	%r19, [%r6+48];
	ld.shared.u32 	%r20, [%r6+52];
	ld.shared.u32 	%r21, [%r6+56];
	ld.shared.u32 	%r22, [%r6+60];
	ld.shared.u32 	%r23, [%r6+64];
	ld.shared.u32 	%r24, [%r6+68];
	ld.shared.u32 	%r25, [%r6+72];
	bar.sync 	0;
	setp.ne.s32 	%p100, %r1, 0;
	@%p100 bra 	$L__BB4_6;
	add.s32 	%r868, %r8, %r7;
	add.s32 	%r869, %r9, %r868;
	add.s32 	%r870, %r10, %r869;
	add.s32 	%r871, %r11, %r870;
	add.s32 	%r872, %r12, %r871;
	add.s32 	%r873, %r13, %r872;
	add.s32 	%r874, %r14, %r873;
	add.s32 	%r875, %r15, %r874;
	add.s32 	%r876, %r16, %r875;
	add.s32 	%r877, %r17, %r876;
	add.s32 	%r878, %r18, %r877;
	add.s32 	%r879, %r19, %r878;
	add.s32 	%r880, %r20, %r879;
	add.s32 	%r881, %r21, %r880;
	add.s32 	%r882, %r22, %r881;
	add.s32 	%r883, %r23, %r882;
	add.s32 	%r884, %r24, %r883;
	add.s32 	%r842, %r25, %r884;
	mov.b32 	%r840, 1;
	mov.b32 	%r865, 0;
	mov.b32 	%r867, -1;
	// begin inline asm
	{  .reg .s32 r0;  .reg .pred p;  shfl.sync.up.b32 r0|p, %r842, %r840, %r865, %r867;  @p add.s32 r0, r0, %r842;  mov.s32 %r838, r0;}
	// end inline asm
	mov.b32 	%r846, 2;
	// begin inline asm
	{  .reg .s32 r0;  .reg .pred p;  shfl.sync.up.b32 r0|p, %r838, %r846, %r865, %r867;  @p add.s32 r0, r0, %r838;  mov.s32 %r844, r0;}
	// end inline asm
	mov.b32 	%r852, 4;
	// begin inline asm
	{  .reg .s32 r0;  .reg .pred p;  shfl.sync.up.b32 r0|p, %r844, %r852, %r865, %r867;  @p add.s32 r0, r0, %r844;  mov.s32 %r850, r0;}
	// end inline asm
	mov.b32 	%r858, 8;
	// begin inline asm
	{  .reg .s32 r0;  .reg .pred p;  shfl.sync.up.b32 r0|p, %r850, %r858, %r865, %r867;  @p add.s32 r0, r0, %r850;  mov.s32 %r856, r0;}
	// end inline asm
	mov.b32 	%r864, 16;
	// begin inline asm
	{  .reg .s32 r0;  .reg .pred p;  shfl.sync.up.b32 r0|p, %r856, %r864, %r865, %r867;  @p add.s32 r0, r0, %r856;  mov.s32 %r862, r0;}
	// end inline asm
	setp.ne.s32 	%p143, %r624, 31;
	@%p143 bra 	$L__BB4_4;
	shl.b32 	%r885, %r4, 2;
	mov.u32 	%r886, _ZZN3cub18CUB_300001_SM_10006detail4scan16DeviceScanKernelINS2_10policy_hubIiiimN4cuda3std3__44plusIvEEE10Policy1000EN6thrust24THRUST_300001_SM_1000_NS10device_ptrIKiEENSE_IiEENS0_13ScanTileStateIiLb1EEES9_NS0_8NullTypeEmiLb0ESK_EEvT0_T1_T2_iT3_T4_T5_E12temp_storage;
	add.s32 	%r887, %r886, %r885;
	st.shared.u32 	[%r887+16], %r862;
$L__BB4_4:
	sub.s32 	%r888, %r862, %r842;
	bar.sync 	0;
	ld.shared.v4.u32 	{%r889, %r890, %r891, %r892}, [_ZZN3cub18CUB_300001_SM_10006detail4scan16DeviceScanKernelINS2_10policy_hubIiiimN4cuda3std3__44plusIvEEE10Policy1000EN6thrust24THRUST_300001_SM_1000_NS10device_ptrIKiEENSE_IiEENS0_13ScanTileStateIiLb1EEES9_NS0_8NullTypeEmiLb0ESK_EEvT0_T1_T2_iT3_T4_T5_E12temp_storage+16];
	add.s32 	%r893, %r890, %r889;
	setp.eq.s32 	%p144, %r4, 2;
	selp.b32 	%r894, %r893, %r889, %p144;
	add.s32 	%r895, %r893, %r891;
	setp.eq.s32 	%p145, %r4, 3;
	selp.b32 	%r896, %r895, %r894, %p145;
	add.s32 	%r897, %r895, %r892;
	setp.eq.s32 	%p146, %r4, 4;
	selp.b32 	%r898, %r897, %r896, %p146;
	ld.shared.v4.u32 	{%r899, %r900, %r901, %r902}, [_ZZN3cub18CUB_300001_SM_10006detail4scan16DeviceScanKernelINS2_10policy_hubIiiimN4cuda3std3__44plusIvEEE10Policy1000EN6thrust24THRUST_300001_SM_1000_NS10device_ptrIKiEENSE_IiEENS0_13ScanTileStateIiLb1EEES9_NS0_8NullTypeEmiLb0ESK_EEvT0_T1_T2_iT3_T4_T5_E12temp_storage+32];
	add.s32 	%r903, %r897, %r899;
	setp.eq.s32 	%p147, %r4, 5;
	selp.b32 	%r904, %r903, %r898, %p147;
	add.s32 	%r905, %r903, %r900;
	setp.eq.s32 	%p148, %r4, 6;
	selp.b32 	%r906, %r905, %r904, %p148;
	add.s32 	%r907, %r905, %r901;
	setp.eq.s32 	%p149, %r4, 7;
	selp.b32 	%r908, %r907, %r906, %p149;
	add.s32 	%r909, %r907, %r902;
	setp.eq.s32 	%p150, %r4, 8;
	selp.b32 	%r910, %r909, %r908, %p150;
	ld.shared.v4.u32 	{%r911, %r912, %r913, %r914}, [_ZZN3cub18CUB_300001_SM_10006detail4scan16DeviceScanKernelINS2_10policy_hubIiiimN4cuda3std3__44plusIvEEE10Policy1000EN6thrust24THRUST_300001_SM_1000_NS10device_ptrIKiEENSE_IiEENS0_13ScanTileStateIiLb1EEES9_NS0_8NullTypeEmiLb0ESK_EEvT0_T1_T2_iT3_T4_T5_E12temp_storage+48];
	add.s32 	%r915, %r909, %r911;
	setp.eq.s32 	%p151, %r4, 9;
	selp.b32 	%r916, %r915, %r910, %p151;
	add.s32 	%r917, %r915, %r912;
	setp.eq.s32 	%p152, %r4, 10;
	selp.b32 	%r918, %r917, %r916, %p152;
	add.s32 	%r919, %r917, %r913;
	setp.eq.s32 	%p153, %r4, 11;
	selp.b32 	%r920, %r919, %r918, %p153;
	add.s32 	%r28, %r919, %r914;
	setp.eq.s32 	%p154, %r4, 12;
	selp.b32 	%r921, %r28, %r920, %p154;
	setp.lt.u32 	%p155, %r2, 32;
	setp.eq.s32 	%p156, %r624, 0;
	selp.b32 	%r922, 0, %r888, %p156;
	add.s32 	%r923, %r921, %r922;
	selp.b32 	%r977, %r888, %r923, %p155;
	setp.ne.s32 	%p157, %r2, 0;
	@%p157 bra 	$L__BB4_25;
	ld.shared.u32 	%r927, [_ZZN3cub18CUB_300001_SM_10006detail4scan16DeviceScanKernelINS2_10policy_hubIiiimN4cuda3std3__44plusIvEEE10Policy1000EN6thrust24THRUST_300001_SM_1000_NS10device_ptrIKiEENSE_IiEENS0_13ScanTileStateIiLb1EEES9_NS0_8NullTypeEmiLb0ESK_EEvT0_T1_T2_iT3_T4_T5_E12temp_storage+64];
	add.s64 	%rd52, %rd1, 256;
	add.s32 	%r925, %r28, %r927;
	mov.b32 	%r924, 101;
	// begin inline asm
	st.relaxed.gpu.v2.u32 [%rd52], {%r924, %r925};
	// end inline asm
	mov.b32 	%r977, 0;
	bra.uni 	$L__BB4_25;
$L__BB4_6:
	add.s32 	%r681, %r8, %r7;
	add.s32 	%r682, %r9, %r681;
	add.s32 	%r683, %r10, %r682;
	add.s32 	%r684, %r11, %r683;
	add.s32 	%r685, %r12, %r684;
	add.s32 	%r686, %r13, %r685;
	add.s32 	%r687, %r14, %r686;
	add.s32 	%r688, %r15, %r687;
	add.s32 	%r689, %r16, %r688;
	add.s32 	%r690, %r17, %r689;
	add.s32 	%r691, %r18, %r690;
	add.s32 	%r692, %r19, %r691;
	add.s32 	%r693, %r20, %r692;
	add.s32 	%r694, %r21, %r693;
	add.s32 	%r695, %r22, %r694;
	add.s32 	%r696, %r23, %r695;
	add.s32 	%r697, %r24, %r696;
	add.s32 	%r655, %r25, %r697;
	mov.b32 	%r653, 1;
	mov.b32 	%r678, 0;
	mov.b32 	%r680, -1;
	// begin inline asm
	{  .reg .s32 r0;  .reg .pred p;  shfl.sync.up.b32 r0|p, %r655, %r653, %r678, %r680;  @p add.s32 r0, r0, %r655;  mov.s32 %r651, r0;}
	// end inline asm
	mov.b32 	%r659, 2;
	// begin inline asm
	{  .reg .s32 r0;  .reg .pred p;  shfl.sync.up.b32 r0|p, %r651, %r659, %r678, %r680;  @p add.s32 r0, r0, %r651;  mov.s32 %r657, r0;}
	// end inline asm
	mov.b32 	%r665, 4;
	// begin inline asm
	{  .reg .s32 r0;  .reg .pred p;  shfl.sync.up.b32 r0|p, %r657, %r665, %r678, %r680;  @p add.s32 r0, r0, %r657;  mov.s32 %r663, r0;}
	// end inline asm
	mov.b32 	%r671, 8;
	// begin inline asm
	{  .reg .s32 r0;  .reg .pred p;  shfl.sync.up.b32 r0|p, %r663, %r671, %r678, %r680;  @p add.s32 r0, r0, %r663;  mov.s32 %r669, r0;}
	// end inline asm
	mov.b32 	%r677, 16;
	// begin inline asm
	{  .reg .s32 r0;  .reg .pred p;  shfl.sync.up.b32 r0|p, %r669, %r677, %r678, %r680;  @p add.s32 r0, r0, %r669;  mov.s32 %r675, r0;}
	// end inline asm
	setp.ne.s32 	%p101, %r624, 31;
	@%p101 bra 	$L__BB4_8;
	shl.b32 	%r698, %r4, 2;
	mov.u32 	%r699, _ZZN3cub18CUB_300001_SM_10006detail4scan16DeviceScanKernelINS2_10policy_hubIiiimN4cuda3std3__44plusIvEEE10Policy1000EN6thrust24THRUST_300001_SM_1000_NS10device_ptrIKiEENSE_IiEENS0_13ScanTileStateIiLb1EEES9_NS0_8NullTypeEmiLb0ESK_EEvT0_T1_T2_iT3_T4_T5_E12temp_storage;
	add.s32 	%r700, %r699, %r698;
	st.shared.u32 	[%r700+16], %r675;
$L__BB4_8:
	sub.s32 	%r701, %r675, %r655;
	bar.sync 	0;
	ld.shared.v4.u32 	{%r702, %r703, %r704, %r705}, [_ZZN3cub18CUB_300001_SM_10006detail4scan16DeviceScanKernelINS2_10policy_hubIiiimN4cuda3std3__44plusIvEEE10Policy1000EN6thrust24THRUST_300001_SM_1000_NS10device_ptrIKiEENSE_IiEENS0_13ScanTileStateIiLb1EEES9_NS0_8NullTypeEmiLb0ESK_EEvT0_T1_T2_iT3_T4_T5_E12temp_storage+16];
	add.s32 	%r706, %r703, %r702;
	setp.eq.s32 	%p102, %r4, 2;
	selp.b32 	%r707, %r706, %r702, %p102;
	add.s32 	%r708, %r706, %r704;
	setp.eq.s32 	%p103, %r4, 3;
	selp.b32 	%r709, %r708, %r707, %p103;
	add.s32 	%r710, %r708, %r705;
	setp.eq.s32 	%p104, %r4, 4;
	selp.b32 	%r711, %r710, %r709, %p104;
	ld.shared.v4.u32 	{%r712, %r713, %r714, %r715}, [_ZZN3cub18CUB_300001_SM_10006detail4scan16DeviceScanKernelINS2_10policy_hubIiiimN4cuda3std3__44plusIvEEE10Policy1000EN6thrust24THRUST_300001_SM_1000_NS10device_ptrIKiEENSE_IiEENS0_13ScanTileStateIiLb1EEES9_NS0_8NullTypeEmiLb0ESK_EEvT0_T1_T2_iT3_T4_T5_E12temp_storage+32];
	add.s32 	%r716, %r710, %r712;
	setp.eq.s32 	%p105, %r4, 5;
	selp.b32 	%r717, %r716, %r711, %p105;
	add.s32 	%r718, %r716, %r713;
	setp.eq.s32 	%p106, %r4, 6;
	selp.b32 	%r719, %r718, %r717, %p106;
	add.s32 	%r720, %r718, %r714;
	setp.eq.s32 	%p107, %r4, 7;
	selp.b32 	%r721, %r720, %r719, %p107;
	add.s32 	%r722, %r720, %r715;
	setp.eq.s32 	%p108, %r4, 8;
	selp.b32 	%r723, %r722, %r721, %p108;
	ld.shared.v4.u32 	{%r724, %r725, %r726, %r727}, [_ZZN3cub18CUB_300001_SM_10006detail4scan16DeviceScanKernelINS2_10policy_hubIiiimN4cuda3std3__44plusIvEEE10Policy1000EN6thrust24THRUST_300001_SM_1000_NS10device_ptrIKiEENSE_IiEENS0_13ScanTileStateIiLb1EEES9_NS0_8NullTypeEmiLb0ESK_EEvT0_T1_T2_iT3_T4_T5_E12temp_storage+48];
	add.s32 	%r728, %r722, %r724;
	setp.eq.s32 	%p109, %r4, 9;
	selp.b32 	%r729, %r728, %r723, %p109;
	add.s32 	%r730, %r728, %r725;
	setp.eq.s32 	%p110, %r4, 10;
	selp.b32 	%r731, %r730, %r729, %p110;
	add.s32 	%r732, %r730, %r726;
	setp.eq.s32 	%p111, %r4, 11;
	selp.b32 	%r733, %r732, %r731, %p111;
	add.s32 	%r734, %r732, %r727;
	setp.eq.s32 	%p112, %r4, 12;
	selp.b32 	%r735, %r734, %r733, %p112;
	ld.shared.u32 	%r736, [_ZZN3cub18CUB_300001_SM_10006detail4scan16DeviceScanKernelINS2_10policy_hubIiiimN4cuda3std3__44plusIvEEE10Policy1000EN6thrust24THRUST_300001_SM_1000_NS10device_ptrIKiEENSE_IiEENS0_13ScanTileStateIiLb1EEES9_NS0_8NullTypeEmiLb0ESK_EEvT0_T1_T2_iT3_T4_T5_E12temp_storage+64];
	add.s32 	%r32, %r734, %r736;
	setp.gt.u32 	%p113, %r2, 31;
	setp.lt.u32 	%p114, %r2, 32;
	setp.eq.s32 	%p115, %r624, 0;
	selp.b32 	%r737, 0, %r701, %p115;
	add.s32 	%r976, %r735, %r737;
	selp.b32 	%r34, %r701, %r976, %p114;
	@%p113 bra 	$L__BB4_24;
	setp.ne.s32 	%p116, %r2, 0;
	mul.wide.s32 	%rd41, %r1, 8;
	add.s64 	%rd7, %rd1, %rd41;
	@%p116 bra 	$L__BB4_11;
	st.shared.u32 	[_ZZN3cub18CUB_300001_SM_10006detail4scan16DeviceScanKernelINS2_10policy_hubIiiimN4cuda3std3__44plusIvEEE10Policy1000EN6thrust24THRUST_300001_SM_1000_NS10device_ptrIKiEENSE_IiEENS0_13ScanTileStateIiLb1EEES9_NS0_8NullTypeEmiLb0ESK_EEvT0_T1_T2_iT3_T4_T5_E12temp_storage+12], %r32;
	add.s64 	%rd42, %rd7, 256;
	mov.b32 	%r738, 100;
	// begin inline asm
	st.relaxed.gpu.v2.u32 [%rd42], {%r738, %r32};
	// end inline asm
$L__BB4_11:
	not.b32 	%r744, %r2;
	add.s32 	%r972, %r1, %r744;
	mov.b32 	%r740, 550;
	// begin inline asm
	nanosleep.u32 %r740;
	// end inline asm
	mul.wide.s32 	%rd44, %r972, 8;
	add.s64 	%rd45, %rd1, %rd44;
	add.s64 	%rd43, %rd45, 256;
	// begin inline asm
	ld.relaxed.gpu.v2.u32 {%r973, %r967}, [%rd43];
	// end inline asm
	mov.b32 	%r968, 478;
$L__BB4_12:
	setp.eq.s32 	%p117, %r973, 99;
	mov.b32 	%r745, -1;
	vote.sync.any.pred 	%p118, %p117, %r745;
	not.pred 	%p119, %p118;
	@%p119 bra 	$L__BB4_14;
	// begin inline asm
	nanosleep.u32 %r968;
	// end inline asm
	shr.u32 	%r968, %r968, 1;
	// begin inline asm
	ld.relaxed.gpu.v2.u32 {%r973, %r967}, [%rd43];
	// end inline asm
	bra.uni 	$L__BB4_12;
$L__BB4_14:
	setp.eq.s32 	%p120, %r973, 101;
	mov.b32 	%r772, -1;
	vote.sync.ballot.b32 	%r774, %p120, %r772;
	// begin inline asm
	mov.u32 %r747, %lanemask_ge;
	// end inline asm
	and.b32  	%r775, %r774, %r747;
	or.b32  	%r776, %r775, -2147483648;
	add.s32 	%r777, %r776, -1;
	not.b32 	%r778, %r776;
	and.b32  	%r779, %r778, %r777;
	popc.b32 	%r751, %r779;
	mov.b32 	%r750, 1;
	// begin inline asm
	shfl.sync.down.b32 %r748, %r967, %r750, %r751, %r772;
	// end inline asm
	setp.lt.s32 	%p122, %r624, %r751;
	selp.b32 	%r780, %r748, 0, %p122;
	add.s32 	%r754, %r780, %r967;
	mov.b32 	%r755, 2;
	// begin inline asm
	shfl.sync.down.b32 %r753, %r754, %r755, %r751, %r772;
	// end inline asm
	add.s32 	%r47, %r624, 2;
	setp.gt.s32 	%p123, %r47, %r751;
	selp.b32 	%r781, 0, %r753, %p123;
	add.s32 	%r759, %r754, %r781;
	mov.b32 	%r760, 4;
	// begin inline asm
	shfl.sync.down.b32 %r758, %r759, %r760, %r751, %r772;
	// end inline asm
	add.s32 	%r48, %r624, 4;
	setp.gt.s32 	%p124, %r48, %r751;
	selp.b32 	%r782, 0, %r758, %p124;
	add.s32 	%r764, %r759, %r782;
	mov.b32 	%r765, 8;
	// begin inline asm
	shfl.sync.down.b32 %r763, %r764, %r765, %r751, %r772;
	// end inline asm
	add.s32 	%r49, %r624, 8;
	setp.gt.s32 	%p125, %r49, %r751;
	selp.b32 	%r783, 0, %r763, %p125;
	add.s32 	%r769, %r764, %r783;
	mov.b32 	%r770, 16;
	// begin inline asm
	shfl.sync.down.b32 %r768, %r769, %r770, %r751, %r772;
	// end inline asm
	add.s32 	%r50, %r624, 16;
	setp.gt.s32 	%p126, %r50, %r751;
	selp.b32 	%r784, 0, %r768, %p126;
	add.s32 	%r971, %r769, %r784;
	add.s64 	%rd9, %rd1, 256;
	mov.b32 	%r969, 478;
$L__BB4_15:
	setp.ne.s32 	%p127, %r973, 101;
	mov.b32 	%r785, -1;
	vote.sync.all.pred 	%p128, %p127, %r785;
	not.pred 	%p129, %p128;
	@%p129 bra 	$L__BB4_20;
	shr.u32 	%r969, %r969, 1;
	mul.wide.s32 	%rd48, %r972, 8;
	add.s64 	%rd49, %rd9, %rd48;
	add.s64 	%rd47, %rd49, -256;
	// begin inline asm
	ld.relaxed.gpu.v2.u32 {%r973, %r974}, [%rd47];
	// end inline asm
	mov.u32 	%r975, %r969;
$L__BB4_17:
	setp.eq.s32 	%p133, %r973, 99;
	mov.b32 	%r793, -1;
	vote.sync.any.pred 	%p134, %p133, %r793;
	not.pred 	%p135, %p134;
	@%p135 bra 	$L__BB4_19;
	// begin inline asm
	nanosleep.u32 %r975;
	// end inline asm
	shr.u32 	%r975, %r975, 1;
	// begin inline asm
	ld.relaxed.gpu.v2.u32 {%r973, %r974}, [%rd47];
	// end inline asm
	bra.uni 	$L__BB4_17;
$L__BB4_19:
	setp.eq.s32 	%p136, %r973, 101;
	mov.b32 	%r819, -1;
	vote.sync.ballot.b32 	%r820, %p136, %r819;
	and.b32  	%r821, %r820, %r747;
	or.b32  	%r822, %r821, -2147483648;
	add.s32 	%r823, %r822, -1;
	not.b32 	%r824, %r822;
	and.b32  	%r825, %r824, %r823;
	popc.b32 	%r798, %r825;
	mov.b32 	%r797, 1;
	// begin inline asm
	shfl.sync.down.b32 %r795, %r974, %r797, %r798, %r819;
	// end inline asm
	setp.lt.s32 	%p138, %r624, %r798;
	selp.b32 	%r826, %r795, 0, %p138;
	add.s32 	%r801, %r826, %r974;
	mov.b32 	%r802, 2;
	// begin inline asm
	shfl.sync.down.b32 %r800, %r801, %r802, %r798, %r819;
	// end inline asm
	setp.gt.s32 	%p139, %r47, %r798;
	selp.b32 	%r827, 0, %r800, %p139;
	add.s32 	%r806, %r801, %r827;
	mov.b32 	%r807, 4;
	// begin inline asm
	shfl.sync.down.b32 %r805, %r806, %r807, %r798, %r819;
	// end inline asm
	setp.gt.s32 	%p140, %r48, %r798;
	selp.b32 	%r828, 0, %r805, %p140;
	add.s32 	%r811, %r806, %r828;
	mov.b32 	%r812, 8;
	// begin inline asm
	shfl.sync.down.b32 %r810, %r811, %r812, %r798, %r819;
	// end inline asm
	setp.gt.s32 	%p141, %r49, %r798;
	selp.b32 	%r829, 0, %r810, %p141;
	add.s32 	%r816, %r811, %r829;
	mov.b32 	%r817, 16;
	// begin inline asm
	shfl.sync.down.b32 %r815, %r816, %r817, %r798, %r819;
	// end inline asm
	setp.gt.s32 	%p142, %r50, %r798;
	selp.b32 	%r830, 0, %r815, %p142;
	add.s32 	%r831, %r830, %r971;
	add.s32 	%r971, %r831, %r816;
	add.s32 	%r972, %r972, -32;
	bra.uni 	$L__BB4_15;
$L__BB4_20:
	@%p116 bra 	$L__BB4_22;
	add.s32 	%r788, %r971, %r32;
	add.s64 	%rd46, %rd7, 256;
	mov.b32 	%r787, 101;
	// begin inline asm
	st.relaxed.gpu.v2.u32 [%rd46], {%r787, %r788};
	// end inline asm
	st.shared.u32 	[_ZZN3cub18CUB_300001_SM_10006detail4scan16DeviceScanKernelINS2_10policy_hubIiiimN4cuda3std3__44plusIvEEE10Policy1000EN6thrust24THRUST_300001_SM_1000_NS10device_ptrIKiEENSE_IiEENS0_13ScanTileStateIiLb1EEES9_NS0_8NullTypeEmiLb0ESK_EEvT0_T1_T2_iT3_T4_T5_E12temp_storage+4], %r971;
	st.shared.u32 	[_ZZN3cub18CUB_300001_SM_10006detail4scan16DeviceScanKernelINS2_10policy_hubIiiimN4cuda3std3__44plusIvEEE10Policy1000EN6thrust24THRUST_300001_SM_1000_NS10device_ptrIKiEENSE_IiEENS0_13ScanTileStateIiLb1EEES9_NS0_8NullTypeEmiLb0ESK_EEvT0_T1_T2_iT3_T4_T5_E12temp_storage+8], %r788;
$L__BB4_22:
	setp.ne.s32 	%p131, %r624, 0;
	mov.u32 	%r976, %r34;
	@%p131 bra 	$L__BB4_24;
	st.shared.u32 	[_ZZN3cub18CUB_300001_SM_10006detail4scan16DeviceScanKernelINS2_10policy_hubIiiimN4cuda3std3__44plusIvEEE10Policy1000EN6thrust24THRUST_300001_SM_1000_NS10device_ptrIKiEENSE_IiEENS0_13ScanTileStateIiLb1EEES9_NS0_8NullTypeEmiLb0ESK_EEvT0_T1_T2_iT3_T4_T5_E12temp_storage+84], %r971;
	mov.u32 	%r976, %r971;
$L__BB4_24:
	bar.sync 	0;
	setp.eq.s32 	%p132, %r2, 0;
	ld.shared.u32 	%r789, [_ZZN3cub18CUB_300001_SM_10006detail4scan16DeviceScanKernelINS2_10policy_hubIiiimN4cuda3std3__44plusIvEEE10Policy1000EN6thrust24THRUST_300001_SM_1000_NS10device_ptrIKiEENSE_IiEENS0_13ScanTileStateIiLb1EEES9_NS0_8NullTypeEmiLb0ESK_EEvT0_T1_T2_iT3_T4_T5_E12temp_storage+84];
	selp.b32 	%r790, 0, %r789, %p132;
	add.s32 	%r977, %r790, %r976;
$L__BB4_25:
	add.s32 	%r928, %r977, %r7;
	add.s32 	%r929, %r8, %r928;
	add.s32 	%r930, %r9, %r929;
	add.s32 	%r931, %r10, %r930;
	add.s32 	%r932, %r11, %r931;
	add.s32 	%r933, %r12, %r932;
	add.s32 	%r934, %r13, %r933;
	add.s32 	%r935, %r14, %r934;
	add.s32 	%r936, %r15, %r935;
	add.s32 	%r937, %r16, %r936;
	add.s32 	%r938, %r17, %r937;
	add.s32 	%r939, %r18, %r938;
	add.s32 	%r940, %r19, %r939;
	add.s32 	%r941, %r20, %r940;
	add.s32 	%r942, %r21, %r941;
	add.s32 	%r943, %r22, %r942;
	add.s32 	%r944, %r23, %r943;
	add.s32 	%r945, %r24, %r944;
	add.s32 	%r946, %r25, %r945;
	bar.sync 	0;
	st.shared.u32 	[%r6], %r928;
	st.shared.u32 	[%r6+4], %r929;
	st.shared.u32 	[%r6+8], %r930;
	st.shared.u32 	[%r6+12], %r931;
	st.shared.u32 	[%r6+16], %r932;
	st.shared.u32 	[%r6+20], %r933;
	st.shared.u32 	[%r6+24], %r934;
	st.shared.u32 	[%r6+28], %r935;
	st.shared.u32 	[%r6+32], %r936;
	st.shared.u32 	[%r6+36], %r937;
	st.shared.u32 	[%r6+40], %r938;
	st.shared.u32 	[%r6+44], %r939;
	st.shared.u32 	[%r6+48], %r940;
	st.shared.u32 	[%r6+52], %r941;
	st.shared.u32 	[%r6+56], %r942;
	st.shared.u32 	[%r6+60], %r943;
	st.shared.u32 	[%r6+64], %r944;
	st.shared.u32 	[%r6+68], %r945;
	st.shared.u32 	[%r6+72], %r946;
	bar.warp.sync 	-1;
	ld.shared.u32 	%r947, [%r5];
	ld.shared.u32 	%r948, [%r5+128];
	ld.shared.u32 	%r949, [%r5+256];
	ld.shared.u32 	%r950, [%r5+384];
	ld.shared.u32 	%r951, [%r5+512];
	ld.shared.u32 	%r952, [%r5+640];
	ld.shared.u32 	%r953, [%r5+768];
	ld.shared.u32 	%r954, [%r5+896];
	ld.shared.u32 	%r955, [%r5+1024];
	ld.shared.u32 	%r956, [%r5+1152];
	ld.shared.u32 	%r957, [%r5+1280];
	ld.shared.u32 	%r958, [%r5+1408];
	ld.shared.u32 	%r959, [%r5+1536];
	ld.shared.u32 	%r960, [%r5+1664];
	ld.shared.u32 	%r961, [%r5+1792];
	ld.shared.u32 	%r962, [%r5+1920];
	ld.shared.u32 	%r963, [%r5+2048];
	ld.shared.u32 	%r964, [%r5+2176];
	ld.shared.u32 	%r965, [%r5+2304];
	add.s64 	%rd54, %rd3, %rd39;
	st.global.u32 	[%rd54], %r947;
	st.global.u32 	[%rd54+128], %r948;
	st.global.u32 	[%rd54+256], %r949;
	st.global.u32 	[%rd54+384], %r950;
	st.global.u32 	[%rd54+512], %r951;
	st.global.u32 	[%rd54+640], %r952;
	st.global.u32 	[%rd54+768], %r953;
	st.global.u32 	[%rd54+896], %r954;
	st.global.u32 	[%rd54+1024], %r955;
	st.global.u32 	[%rd54+1152], %r956;
	st.global.u32 	[%rd54+1280], %r957;
	st.global.u32 	[%rd54+1408], %r958;
	st.global.u32 	[%rd54+1536], %r959;
	st.global.u32 	[%rd54+1664], %r960;
	st.global.u32 	[%rd54+1792], %r961;
	st.global.u32 	[%rd54+1920], %r962;
	st.global.u32 	[%rd54+2048], %r963;
	st.global.u32 	[%rd54+2176], %r964;
	st.global.u32 	[%rd54+2304], %r965;
	bra.uni 	$L__BB4_128;
$L__BB4_26:
	setp.eq.s64 	%p2, %rd5, 0;
	@%p2 bra 	$L__BB4_128;
	cvt.u32.u64 	%r72, %rd5;
	shl.b64 	%rd19, %rd4, 2;
	add.s64 	%rd20, %rd2, %rd19;
	mov.u32 	%r73, %tid.x;
	ld.global.u32 	%r996, [%rd20];
	and.b32  	%r202, %r73, 31;
	and.b32  	%r203, %r73, 992;
	mul.lo.s32 	%r204, %r203, 19;
	or.b32  	%r75, %r204, %r202;
	setp.ge.u32 	%p3, %r75, %r72;
	shl.b32 	%r205, %r75, 2;
	cvt.u64.u32 	%rd21, %r205;
	add.s64 	%rd11, %rd20, %rd21;
	mov.u32 	%r978, %r996;
	@%p3 bra 	$L__BB4_29;
	ld.global.u32 	%r978, [%rd11];
$L__BB4_29:
	add.s32 	%r206, %r75, 32;
	setp.ge.u32 	%p4, %r206, %r72;
	mov.u32 	%r979, %r996;
	@%p4 bra 	$L__BB4_31;
	ld.global.u32 	%r979, [%rd11+128];
$L__BB4_31:
	add.s32 	%r207, %r75, 64;
	setp.ge.u32 	%p5, %r207, %r72;
	mov.u32 	%r980, %r996;
	@%p5 bra 	$L__BB4_33;
	ld.global.u32 	%r980, [%rd11+256];
$L__BB4_33:
	add.s32 	%r208, %r75, 96;
	setp.ge.u32 	%p6, %r208, %r72;
	mov.u32 	%r981, %r996;
	@%p6 bra 	$L__BB4_35;
	ld.global.u32 	%r981, [%rd11+384];
$L__BB4_35:
	add.s32 	%r209, %r75, 128;
	setp.ge.u32 	%p7, %r209, %r72;
	mov.u32 	%r982, %r996;
	@%p7 bra 	$L__BB4_37;
	ld.global.u32 	%r982, [%rd11+512];
$L__BB4_37:
	add.s32 	%r210, %r75, 160;
	setp.ge.u32 	%p8, %r210, %r72;
	mov.u32 	%r983, %r996;
	@%p8 bra 	$L__BB4_39;
	ld.global.u32 	%r983, [%rd11+640];
$L__BB4_39:
	add.s32 	%r211, %r75, 192;
	setp.ge.u32 	%p9, %r211, %r72;
	mov.u32 	%r984, %r996;
	@%p9 bra 	$L__BB4_41;
	ld.global.u32 	%r984, [%rd11+768];
$L__BB4_41:
	add.s32 	%r212, %r75, 224;
	setp.ge.u32 	%p10, %r212, %r72;
	mov.u32 	%r985, %r996;
	@%p10 bra 	$L__BB4_43;
	ld.global.u32 	%r985, [%rd11+896];
$L__BB4_43:
	add.s32 	%r92, %r75, 256;
	setp.ge.u32 	%p11, %r92, %r72;
	mov.u32 	%r986, %r996;
	@%p11 bra 	$L__BB4_45;
	ld.global.u32 	%r986, [%rd11+1024];
$L__BB4_45:
	add.s32 	%r213, %r75, 288;
	setp.ge.u32 	%p12, %r213, %r72;
	mov.u32 	%r987, %r996;
	@%p12 bra 	$L__BB4_47;
	ld.global.u32 	%r987, [%rd11+1152];
$L__BB4_47:
	add.s32 	%r214, %r75, 320;
	setp.ge.u32 	%p13, %r214, %r72;
	mov.u32 	%r988, %r996;
	@%p13 bra 	$L__BB4_49;
	ld.global.u32 	%r988, [%rd11+1280];
$L__BB4_49:
	add.s32 	%r215, %r75, 352;
	setp.ge.u32 	%p14, %r215, %r72;
	mov.u32 	%r989, %r996;
	@%p14 bra 	$L__BB4_51;
	ld.global.u32 	%r989, [%rd11+1408];
$L__BB4_51:
	add.s32 	%r216, %r75, 384;
	setp.ge.u32 	%p15, %r216, %r72;
	mov.u32 	%r990, %r996;
	@%p15 bra 	$L__BB4_53;
	ld.global.u32 	%r990, [%rd11+1536];
$L__BB4_53:
	add.s32 	%r217, %r75, 416;
	setp.ge.u32 	%p16, %r217, %r72;
	mov.u32 	%r991, %r996;
	@%p16 bra 	$L__BB4_55;
	ld.global.u32 	%r991, [%rd11+1664];
$L__BB4_55:
	add.s32 	%r218, %r75, 448;
	setp.ge.u32 	%p17, %r218, %r72;
	mov.u32 	%r992, %r996;
	@%p17 bra 	$L__BB4_57;
	ld.global.u32 	%r992, [%rd11+1792];
$L__BB4_57:
	add.s32 	%r219, %r75, 480;
	setp.ge.u32 	%p18, %r219, %r72;
	mov.u32 	%r993, %r996;
	@%p18 bra 	$L__BB4_59;
	ld.global.u32 	%r993, [%rd11+1920];
$L__BB4_59:
	add.s32 	%r220, %r75, 512;
	setp.ge.u32 	%p19, %r220, %r72;
	mov.u32 	%r994, %r996;
	@%p19 bra 	$L__BB4_61;
	ld.global.u32 	%r994, [%rd11+2048];
$L__BB4_61:
	add.s32 	%r221, %r75, 544;
	setp.ge.u32 	%p20, %r221, %r72;
	mov.u32 	%r995, %r996;
	@%p20 bra 	$L__BB4_63;
	ld.global.u32 	%r995, [%rd11+2176];
$L__BB4_63:
	add.s32 	%r113, %r75, 576;
	setp.ge.u32 	%p21, %r113, %r72;
	@%p21 bra 	$L__BB4_65;
	ld.global.u32 	%r996, [%rd11+2304];
$L__BB4_65:
	// begin inline asm
	mov.u32 %r222, %laneid;
	// end inline asm
	shr.u32 	%r117, %r73, 5;
	mad.lo.s32 	%r223, %r117, 608, %r222;
	shl.b32 	%r224, %r223, 2;
	mov.u32 	%r225, _ZZN3cub18CUB_300001_SM_10006detail4scan16DeviceScanKernelINS2_10policy_hubIiiimN4cuda3std3__44plusIvEEE10Policy1000EN6thrust24THRUST_300001_SM_1000_NS10device_ptrIKiEENSE_IiEENS0_13ScanTileStateIiLb1EEES9_NS0_8NullTypeEmiLb0ESK_EEvT0_T1_T2_iT3_T4_T5_E12temp_storage;
	add.s32 	%r118, %r225, %r224;
	st.shared.u32 	[%r118], %r978;
	st.shared.u32 	[%r118+128], %r979;
	st.shared.u32 	[%r118+256], %r980;
	st.shared.u32 	[%r118+384], %r981;
	st.shared.u32 	[%r118+512], %r982;
	st.shared.u32 	[%r118+640], %r983;
	st.shared.u32 	[%r118+768], %r984;
	st.shared.u32 	[%r118+896], %r985;
	st.shared.u32 	[%r118+1024], %r986;
	st.shared.u32 	[%r118+1152], %r987;
	st.shared.u32 	[%r118+1280], %r988;
	st.shared.u32 	[%r118+1408], %r989;
	st.shared.u32 	[%r118+1536], %r990;
	st.shared.u32 	[%r118+1664], %r991;
	st.shared.u32 	[%r118+1792], %r992;
	st.shared.u32 	[%r118+1920], %r993;
	st.shared.u32 	[%r118+2048], %r994;
	st.shared.u32 	[%r118+2176], %r995;
	st.shared.u32 	[%r118+2304], %r996;
	bar.warp.sync 	-1;
	mad.lo.s32 	%r119, %r222, 72, %r118;
	ld.shared.u32 	%r120, [%r119];
	ld.shared.u32 	%r121, [%r119+4];
	ld.shared.u32 	%r122, [%r119+8];
	ld.shared.u32 	%r123, [%r119+12];
	ld.shared.u32 	%r124, [%r119+16];
	ld.shared.u32 	%r125, [%r119+20];
	ld.shared.u32 	%r126, [%r119+24];
	ld.shared.u32 	%r127, [%r119+28];
	ld.shared.u32 	%r128, [%r119+32];
	ld.shared.u32 	%r129, [%r119+36];
	ld.shared.u32 	%r130, [%r119+40];
	ld.shared.u32 	%r131, [%r119+44];
	ld.shared.u32 	%r132, [%r119+48];
	ld.shared.u32 	%r133, [%r119+52];
	ld.shared.u32 	%r134, [%r119+56];
	ld.shared.u32 	%r135, [%r119+60];
	ld.shared.u32 	%r136, [%r119+64];
	ld.shared.u32 	%r137, [%r119+68];
	ld.shared.u32 	%r138, [%r119+72];
	bar.sync 	0;
	setp.ne.s32 	%p22, %r1, 0;
	@%p22 bra 	$L__BB4_69;
	add.s32 	%r451, %r121, %r120;
	add.s32 	%r452, %r122, %r451;
	add.s32 	%r453, %r123, %r452;
	add.s32 	%r454, %r124, %r453;
	add.s32 	%r455, %r125, %r454;
	add.s32 	%r456, %r126, %r455;
	add.s32 	%r457, %r127, %r456;
	add.s32 	%r458, %r128, %r457;
	add.s32 	%r459, %r129, %r458;
	add.s32 	%r460, %r130, %r459;
	add.s32 	%r461, %r131, %r460;
	add.s32 	%r462, %r132, %r461;
	add.s32 	%r463, %r133, %r462;
	add.s32 	%r464, %r134, %r463;
	add.s32 	%r465, %r135, %r464;
	add.s32 	%r466, %r136, %r465;
	add.s32 	%r467, %r137, %r466;
	add.s32 	%r425, %r138, %r467;
	mov.b32 	%r423, 1;
	mov.b32 	%r448, 0;
	mov.b32 	%r450, -1;
	// begin inline asm
	{  .reg .s32 r0;  .reg .pred p;  shfl.sync.up.b32 r0|p, %r425, %r423, %r448, %r450;  @p add.s32 r0, r0, %r425;  mov.s32 %r421, r0;}
	// end inline asm
	mov.b32 	%r429, 2;
	// begin inline asm
	{  .reg .s32 r0;  .reg .pred p;  shfl.sync.up.b32 r0|p, %r421, %r429, %r448, %r450;  @p add.s32 r0, r0, %r421;  mov.s32 %r427, r0;}
	// end inline asm
	mov.b32 	%r435, 4;
	// begin inline asm
	{  .reg .s32 r0;  .reg .pred p;  shfl.sync.up.b32 r0|p, %r427, %r435, %r448, %r450;  @p add.s32 r0, r0, %r427;  mov.s32 %r433, r0;}
	// end inline asm
	mov.b32 	%r441, 8;
	// begin inline asm
	{  .reg .s32 r0;  .reg .pred p;  shfl.sync.up.b32 r0|p, %r433, %r441, %r448, %r450;  @p add.s32 r0, r0, %r433;  mov.s32 %r439, r0;}
	// end inline asm
	mov.b32 	%r447, 16;
	// begin inline asm
	{  .reg .s32 r0;  .reg .pred p;  shfl.sync.up.b32 r0|p, %r439, %r447, %r448, %r450;  @p add.s32 r0, r0, %r439;  mov.s32 %r445, r0;}
	// end inline asm
	setp.ne.s32 	%p65, %r222, 31;
	@%p65 bra 	$L__BB4_68;
	shl.b32 	%r468, %r117, 2;
	mov.u32 	%r469, _ZZN3cub18CUB_300001_SM_10006detail4scan16DeviceScanKernelINS2_10policy_hubIiiimN4cuda3std3__44plusIvEEE10Policy1000EN6thrust24THRUST_300001_SM_1000_NS10device_ptrIKiEENSE_IiEENS0_13ScanTileStateIiLb1EEES9_NS0_8NullTypeEmiLb0ESK_EEvT0_T1_T2_iT3_T4_T5_E12temp_storage;
	add.s32 	%r470, %r469, %r468;
	st.shared.u32 	[%r470+16], %r445;
$L__BB4_68:
	sub.s32 	%r471, %r445, %r425;
	bar.sync 	0;
	ld.shared.v4.u32 	{%r472, %r473, %r474, %r475}, [_ZZN3cub18CUB_300001_SM_10006detail4scan16DeviceScanKernelINS2_10policy_hubIiiimN4cuda3std3__44plusIvEEE10Policy1000EN6thrust24THRUST_300001_SM_1000_NS10device_ptrIKiEENSE_IiEENS0_13ScanTileStateIiLb1EEES9_NS0_8NullTypeEmiLb0ESK_EEvT0_T1_T2_iT3_T4_T5_E12temp_storage+16];
	add.s32 	%r476, %r473, %r472;
	setp.eq.s32 	%p66, %r117, 2;
	selp.b32 	%r477, %r476, %r472, %p66;
	add.s32 	%r478, %r476, %r474;
	setp.eq.s32 	%p67, %r117, 3;
	selp.b32 	%r479, %r478, %r477, %p67;
	add.s32 	%r480, %r478, %r475;
	setp.eq.s32 	%p68, %r117, 4;
	selp.b32 	%r481, %r480, %r479, %p68;
	ld.shared.v4.u32 	{%r482, %r483, %r484, %r485}, [_ZZN3cub18CUB_300001_SM_10006detail4scan16DeviceScanKernelINS2_10policy_hubIiiimN4cuda3std3__44plusIvEEE10Policy1000EN6thrust24THRUST_300001_SM_1000_NS10device_ptrIKiEENSE_IiEENS0_13ScanTileStateIiLb1EEES9_NS0_8NullTypeEmiLb0ESK_EEvT0_T1_T2_iT3_T4_T5_E12temp_storage+32];
	add.s32 	%r486, %r480, %r482;
	setp.eq.s32 	%p69, %r117, 5;
	selp.b32 	%r487, %r486, %r481, %p69;
	add.s32 	%r488, %r486, %r483;
	setp.eq.s32 	%p70, %r117, 6;
	selp.b32 	%r489, %r488, %r487, %p70;
	add.s32 	%r490, %r488, %r484;
	setp.eq.s32 	%p71, %r117, 7;
	selp.b32 	%r491, %r490, %r489, %p71;
	add.s32 	%r492, %r490, %r485;
	setp.eq.s32 	%p72, %r117, 8;
	selp.b32 	%r493, %r492, %r491, %p72;
	ld.shared.v4.u32 	{%r494, %r495, %r496, %r497}, [_ZZN3cub18CUB_300001_SM_10006detail4scan16DeviceScanKernelINS2_10policy_hubIiiimN4cuda3std3__44plusIvEEE10Policy1000EN6thrust24THRUST_300001_SM_1000_NS10device_ptrIKiEENSE_IiEENS0_13ScanTileStateIiLb1EEES9_NS0_8NullTypeEmiLb0ESK_EEvT0_T1_T2_iT3_T4_T5_E12temp_storage+48];
	add.s32 	%r498, %r492, %r494;
	setp.eq.s32 	%p73, %r117, 9;
	selp.b32 	%r499, %r498, %r493, %p73;
	add.s32 	%r500, %r498, %r495;
	setp.eq.s32 	%p74, %r117, 10;
	selp.b32 	%r501, %r500, %r499, %p74;
	add.s32 	%r502, %r500, %r496;
	setp.eq.s32 	%p75, %r117, 11;
	selp.b32 	%r503, %r502, %r501, %p75;
	add.s32 	%r504, %r502, %r497;
	setp.eq.s32 	%p76, %r117, 12;
	selp.b32 	%r505, %r504, %r503, %p76;
	setp.lt.u32 	%p77, %r73, 32;
	setp.eq.s32 	%p78, %r222, 0;
	selp.b32 	%r506, 0, %r471, %p78;
	add.s32 	%r507, %r505, %r506;
	selp.b32 	%r508, %r471, %r507, %p77;
	setp.eq.s32 	%p79, %r73, 0;
	selp.b32 	%r1008, 0, %r508, %p79;
	bra.uni 	$L__BB4_88;
$L__BB4_69:
	add.s32 	%r256, %r121, %r120;
	add.s32 	%r257, %r122, %r256;
	add.s32 	%r258, %r123, %r257;
	add.s32 	%r259, %r124, %r258;
	add.s32 	%r260, %r125, %r259;
	add.s32 	%r261, %r126, %r260;
	add.s32 	%r262, %r127, %r261;
	add.s32 	%r263, %r128, %r262;
	add.s32 	%r264, %r129, %r263;
	add.s32 	%r265, %r130, %r264;
	add.s32 	%r266, %r131, %r265;
	add.s32 	%r267, %r132, %r266;
	add.s32 	%r268, %r133, %r267;
	add.s32 	%r269, %r134, %r268;
	add.s32 	%r270, %r135, %r269;
	add.s32 	%r271, %r136, %r270;
	add.s32 	%r272, %r137, %r271;
	add.s32 	%r230, %r138, %r272;
	mov.b32 	%r228, 1;
	mov.b32 	%r253, 0;
	mov.b32 	%r255, -1;
	// begin inline asm
	{  .reg .s32 r0;  .reg .pred p;  shfl.sync.up.b32 r0|p, %r230, %r228, %r253, %r255;  @p add.s32 r0, r0, %r230;  mov.s32 %r226, r0;}
	// end inline asm
	mov.b32 	%r234, 2;
	// begin inline asm
	{  .reg .s32 r0;  .reg .pred p;  shfl.sync.up.b32 r0|p, %r226, %r234, %r253, %r255;  @p add.s32 r0, r0, %r226;  mov.s32 %r232, r0;}
	// end inline asm
	mov.b32 	%r240, 4;
	// begin inline asm
	{  .reg .s32 r0;  .reg .pred p;  shfl.sync.up.b32 r0|p, %r232, %r240, %r253, %r255;  @p add.s32 r0, r0, %r232;  mov.s32 %r238, r0;}
	// end inline asm
	mov.b32 	%r246, 8;
	// begin inline asm
	{  .reg .s32 r0;  .reg .pred p;  shfl.sync.up.b32 r0|p, %r238, %r246, %r253, %r255;  @p add.s32 r0, r0, %r238;  mov.s32 %r244, r0;}
	// end inline asm
	mov.b32 	%r252, 16;
	// begin inline asm
	{  .reg .s32 r0;  .reg .pred p;  shfl.sync.up.b32 r0|p, %r244, %r252, %r253, %r255;  @p add.s32 r0, r0, %r244;  mov.s32 %r250, r0;}
	// end inline asm
	setp.ne.s32 	%p23, %r222, 31;
	@%p23 bra 	$L__BB4_71;
	shl.b32 	%r273, %r117, 2;
	mov.u32 	%r274, _ZZN3cub18CUB_300001_SM_10006detail4scan16DeviceScanKernelINS2_10policy_hubIiiimN4cuda3std3__44plusIvEEE10Policy1000EN6thrust24THRUST_300001_SM_1000_NS10device_ptrIKiEENSE_IiEENS0_13ScanTileStateIiLb1EEES9_NS0_8NullTypeEmiLb0ESK_EEvT0_T1_T2_iT3_T4_T5_E12temp_storage;
	add.s32 	%r275, %r274, %r273;
	st.shared.u32 	[%r275+16], %r250;
$L__BB4_71:
	sub.s32 	%r276, %r250, %r230;
	bar.sync 	0;
	ld.shared.v4.u32 	{%r277, %r278, %r279, %r280}, [_ZZN3cub18CUB_300001_SM_10006detail4scan16DeviceScanKernelINS2_10policy_hubIiiimN4cuda3std3__44plusIvEEE10Policy1000EN6thrust24THRUST_300001_SM_1000_NS10device_ptrIKiEENSE_IiEENS0_13ScanTileStateIiLb1EEES9_NS0_8NullTypeEmiLb0ESK_EEvT0_T1_T2_iT3_T4_T5_E12temp_storage+16];
	add.s32 	%r281, %r278, %r277;
	setp.eq.s32 	%p24, %r117, 2;
	selp.b32 	%r282, %r281, %r277, %p24;
	add.s32 	%r283, %r281, %r279;
	setp.eq.s32 	%p25, %r117, 3;
	selp.b32 	%r284, %r283, %r282, %p25;
	add.s32 	%r285, %r283, %r280;
	setp.eq.s32 	%p26, %r117, 4;
	selp.b32 	%r286, %r285, %r284, %p26;
	ld.shared.v4.u32 	{%r287, %r288, %r289, %r290}, [_ZZN3cub18CUB_300001_SM_10006detail4scan16DeviceScanKernelINS2_10policy_hubIiiimN4cuda3std3__44plusIvEEE10Policy1000EN6thrust24THRUST_300001_SM_1000_NS10device_ptrIKiEENSE_IiEENS0_13ScanTileStateIiLb1EEES9_NS0_8NullTypeEmiLb0ESK_EEvT0_T1_T2_iT3_T4_T5_E12temp_storage+32];
	add.s32 	%r291, %r285, %r287;
	setp.eq.s32 	%p27, %r117, 5;
	selp.b32 	%r292, %r291, %r286, %p27;
	add.s32 	%r293, %r291, %r288;
	setp.eq.s32 	%p28, %r117, 6;
	selp.b32 	%r294, %r293, %r292, %p28;
	add.s32 	%r295, %r293, %r289;
	setp.eq.s32 	%p29, %r117, 7;
	selp.b32 	%r296, %r295, %r294, %p29;
	add.s32 	%r297, %r295, %r290;
	setp.eq.s32 	%p30, %r117, 8;
	selp.b32 	%r298, %r297, %r296, %p30;
	ld.shared.v4.u32 	{%r299, %r300, %r301, %r302}, [_ZZN3cub18CUB_300001_SM_10006detail4scan16DeviceScanKernelINS2_10policy_hubIiiimN4cuda3std3__44plusIvEEE10Policy1000EN6thrust24THRUST_300001_SM_1000_NS10device_ptrIKiEENSE_IiEENS0_13ScanTileStateIiLb1EEES9_NS0_8NullTypeEmiLb0ESK_EEvT0_T1_T2_iT3_T4_T5_E12temp_storage+48];
	add.s32 	%r303, %r297, %r299;
	setp.eq.s32 	%p31, %r117, 9;
	selp.b32 	%r304, %r303, %r298, %p31;
	add.s32 	%r305, %r303, %r300;
	setp.eq.s32 	%p32, %r117, 10;
	selp.b32 	%r306, %r305, %r304, %p32;
	add.s32 	%r307, %r305, %r301;
	setp.eq.s32 	%p33, %r117, 11;
	selp.b32 	%r308, %r307, %r306, %p33;
	add.s32 	%r309, %r307, %r302;
	setp.eq.s32 	%p34, %r117, 12;
	selp.b32 	%r310, %r309, %r308, %p34;
	ld.shared.u32 	%r311, [_ZZN3cub18CUB_300001_SM_10006detail4scan16DeviceScanKernelINS2_10policy_hubIiiimN4cuda3std3__44plusIvEEE10Policy1000EN6thrust24THRUST_300001_SM_1000_NS10device_ptrIKiEENSE_IiEENS0_13ScanTileStateIiLb1EEES9_NS0_8NullTypeEmiLb0ESK_EEvT0_T1_T2_iT3_T4_T5_E12temp_storage+64];
	add.s32 	%r144, %r309, %r311;
	setp.gt.u32 	%p35, %r73, 31;
	setp.lt.u32 	%p36, %r73, 32;
	setp.eq.s32 	%p37, %r222, 0;
	selp.b32 	%r312, 0, %r276, %p37;
	add.s32 	%r1007, %r310, %r312;
	selp.b32 	%r146, %r276, %r1007, %p36;
	@%p35 bra 	$L__BB4_87;
	setp.ne.s32 	%p38, %r73, 0;
	mul.wide.s32 	%rd22, %r1, 8;
	add.s64 	%rd12, %rd1, %rd22;
	@%p38 bra 	$L__BB4_74;
	st.shared.u32 	[_ZZN3cub18CUB_300001_SM_10006detail4scan16DeviceScanKernelINS2_10policy_hubIiiimN4cuda3std3__44plusIvEEE10Policy1000EN6thrust24THRUST_300001_SM_1000_NS10device_ptrIKiEENSE_IiEENS0_13ScanTileStateIiLb1EEES9_NS0_8NullTypeEmiLb0ESK_EEvT0_T1_T2_iT3_T4_T5_E12temp_storage+12], %r144;
	add.s64 	%rd23, %rd12, 256;
	mov.b32 	%r313, 100;
	// begin inline asm
	st.relaxed.gpu.v2.u32 [%rd23], {%r313, %r144};
	// end inline asm
$L__BB4_74:
	not.b32 	%r319, %r73;
	add.s32 	%r1003, %r1, %r319;
	mov.b32 	%r315, 550;
	// begin inline asm
	nanosleep.u32 %r315;
	// end inline asm
	mul.wide.s32 	%rd25, %r1003, 8;
	add.s64 	%rd26, %rd1, %rd25;
	add.s64 	%rd24, %rd26, 256;
	// begin inline asm
	ld.relaxed.gpu.v2.u32 {%r1004, %r998}, [%rd24];
	// end inline asm
	mov.b32 	%r999, 478;
$L__BB4_75:
	setp.eq.s32 	%p39, %r1004, 99;
	mov.b32 	%r320, -1;
	vote.sync.any.pred 	%p40, %p39, %r320;
	not.pred 	%p41, %p40;
	@%p41 bra 	$L__BB4_77;
	// begin inline asm
	nanosleep.u32 %r999;
	// end inline asm
	shr.u32 	%r999, %r999, 1;
	// begin inline asm
	ld.relaxed.gpu.v2.u32 {%r1004, %r998}, [%rd24];
	// end inline asm
	bra.uni 	$L__BB4_75;
$L__BB4_77:
	setp.eq.s32 	%p42, %r1004, 101;
	mov.b32 	%r347, -1;
	vote.sync.ballot.b32 	%r349, %p42, %r347;
	// begin inline asm
	mov.u32 %r322, %lanemask_ge;
	// end inline asm
	and.b32  	%r350, %r349, %r322;
	or.b32  	%r351, %r350, -2147483648;
	add.s32 	%r352, %r351, -1;
	not.b32 	%r353, %r351;
	and.b32  	%r354, %r353, %r352;
	popc.b32 	%r326, %r354;
	mov.b32 	%r325, 1;
	// begin inline asm
	shfl.sync.down.b32 %r323, %r998, %r325, %r326, %r347;
	// end inline asm
	setp.lt.s32 	%p44, %r222, %r326;
	selp.b32 	%r355, %r323, 0, %p44;
	add.s32 	%r329, %r355, %r998;
	mov.b32 	%r330, 2;
	// begin inline asm
	shfl.sync.down.b32 %r328, %r329, %r330, %r326, %r347;
	// end inline asm
	add.s32 	%r356, %r222, 2;
	setp.gt.s32 	%p45, %r356, %r326;
	selp.b32 	%r357, 0, %r328, %p45;
	add.s32 	%r334, %r329, %r357;
	mov.b32 	%r335, 4;
	// begin inline asm
	shfl.sync.down.b32 %r333, %r334, %r335, %r326, %r347;
	// end inline asm
	add.s32 	%r358, %r222, 4;
	setp.gt.s32 	%p46, %r358, %r326;
	selp.b32 	%r359, 0, %r333, %p46;
	add.s32 	%r339, %r334, %r359;
	mov.b32 	%r340, 8;
	// begin inline asm
	shfl.sync.down.b32 %r338, %r339, %r340, %r326, %r347;
	// end inline asm
	add.s32 	%r360, %r222, 8;
	setp.gt.s32 	%p47, %r360, %r326;
	selp.b32 	%r361, 0, %r338, %p47;
	add.s32 	%r344, %r339, %r361;
	mov.b32 	%r345, 16;
	// begin inline asm
	shfl.sync.down.b32 %r343, %r344, %r345, %r326, %r347;
	// end inline asm
	add.s32 	%r362, %r222, 16;
	setp.gt.s32 	%p48, %r362, %r326;
	selp.b32 	%r363, 0, %r343, %p48;
	add.s32 	%r1000, %r344, %r363;
	add.s64 	%rd13, %rd1, 256;
	mov.b32 	%r1001, 478;
$L__BB4_78:
	setp.ne.s32 	%p49, %r1004, 101;
	mov.b32 	%r364, -1;
	vote.sync.all.pred 	%p50, %p49, %r364;
	not.pred 	%p51, %p50;
	@%p51 bra 	$L__BB4_83;
	shr.u32 	%r1001, %r1001, 1;
	mul.wide.s32 	%rd29, %r1003, 8;
	add.s64 	%rd30, %rd13, %rd29;
	add.s64 	%rd28, %rd30, -256;
	// begin inline asm
	ld.relaxed.gpu.v2.u32 {%r1004, %r1005}, [%rd28];
	// end inline asm
	mov.u32 	%r1006, %r1001;
$L__BB4_80:
	setp.eq.s32 	%p55, %r1004, 99;
	mov.b32 	%r372, -1;
	vote.sync.any.pred 	%p56, %p55, %r372;
	not.pred 	%p57, %p56;
	@%p57 bra 	$L__BB4_82;
	// begin inline asm
	nanosleep.u32 %r1006;
	// end inline asm
	shr.u32 	%r1006, %r1006, 1;
	// begin inline asm
	ld.relaxed.gpu.v2.u32 {%r1004, %r1005}, [%rd28];
	// end inline asm
	bra.uni 	$L__BB4_80;
$L__BB4_82:
	setp.eq.s32 	%p58, %r1004, 101;
	mov.b32 	%r398, -1;
	vote.sync.ballot.b32 	%r399, %p58, %r398;
	and.b32  	%r400, %r399, %r322;
	or.b32  	%r401, %r400, -2147483648;
	add.s32 	%r402, %r401, -1;
	not.b32 	%r403, %r401;
	and.b32  	%r404, %r403, %r402;
	popc.b32 	%r377, %r404;
	mov.b32 	%r376, 1;
	// begin inline asm
	shfl.sync.down.b32 %r374, %r1005, %r376, %r377, %r398;
	// end inline asm
	setp.lt.s32 	%p60, %r222, %r377;
	selp.b32 	%r405, %r374, 0, %p60;
	add.s32 	%r380, %r405, %r1005;
	mov.b32 	%r381, 2;
	// begin inline asm
	shfl.sync.down.b32 %r379, %r380, %r381, %r377, %r398;
	// end inline asm
	add.s32 	%r406, %r222, 2;
	setp.gt.s32 	%p61, %r406, %r377;
	selp.b32 	%r407, 0, %r379, %p61;
	add.s32 	%r385, %r380, %r407;
	mov.b32 	%r386, 4;
	// begin inline asm
	shfl.sync.down.b32 %r384, %r385, %r386, %r377, %r398;
	// end inline asm
	add.s32 	%r408, %r222, 4;
	setp.gt.s32 	%p62, %r408, %r377;
	selp.b32 	%r409, 0, %r384, %p62;
	add.s32 	%r390, %r385, %r409;
	mov.b32 	%r391, 8;
	// begin inline asm
	shfl.sync.down.b32 %r389, %r390, %r391, %r377, %r398;
	// end inline asm
	add.s32 	%r410, %r222, 8;
	setp.gt.s32 	%p63, %r410, %r377;
	selp.b32 	%r411, 0, %r389, %p63;
	add.s32 	%r395, %r390, %r411;
	mov.b32 	%r396, 16;
	// begin inline asm
	shfl.sync.down.b32 %r394, %r395, %r396, %r377, %r398;
	// end inline asm
	add.s32 	%r412, %r222, 16;
	setp.gt.s32 	%p64, %r412, %r377;
	selp.b32 	%r413, 0, %r394, %p64;
	add.s32 	%r414, %r413, %r1000;
	add.s32 	%r1000, %r414, %r395;
	add.s32 	%r1003, %r1003, -32;
	bra.uni 	$L__BB4_78;
$L__BB4_83:
	@%p38 bra 	$L__BB4_85;
	add.s32 	%r367, %r1000, %r144;
	add.s64 	%rd27, %rd12, 256;
	mov.b32 	%r366, 101;
	// begin inline asm
	st.relaxed.gpu.v2.u32 [%rd27], {%r366, %r367};
	// end inline asm
	st.shared.u32 	[_ZZN3cub18CUB_300001_SM_10006detail4scan16DeviceScanKernelINS2_10policy_hubIiiimN4cuda3std3__44plusIvEEE10Policy1000EN6thrust24THRUST_300001_SM_1000_NS10device_ptrIKiEENSE_IiEENS0_13ScanTileStateIiLb1EEES9_NS0_8NullTypeEmiLb0ESK_EEvT0_T1_T2_iT3_T4_T5_E12temp_storage+4], %r1000;
	st.shared.u32 	[_ZZN3cub18CUB_300001_SM_10006detail4scan16DeviceScanKernelINS2_10policy_hubIiiimN4cuda3std3__44plusIvEEE10Policy1000EN6thrust24THRUST_300001_SM_1000_NS10device_ptrIKiEENSE_IiEENS0_13ScanTileStateIiLb1EEES9_NS0_8NullTypeEmiLb0ESK_EEvT0_T1_T2_iT3_T4_T5_E12temp_storage+8], %r367;
$L__BB4_85:
	setp.ne.s32 	%p53, %r222, 0;
	mov.u32 	%r1007, %r146;
	@%p53 bra 	$L__BB4_87;
	st.shared.u32 	[_ZZN3cub18CUB_300001_SM_10006detail4scan16DeviceScanKernelINS2_10policy_hubIiiimN4cuda3std3__44plusIvEEE10Policy1000EN6thrust24THRUST_300001_SM_1000_NS10device_ptrIKiEENSE_IiEENS0_13ScanTileStateIiLb1EEES9_NS0_8NullTypeEmiLb0ESK_EEvT0_T1_T2_iT3_T4_T5_E12temp_storage+84], %r1000;
	mov.u32 	%r1007, %r1000;
$L__BB4_87:
	bar.sync 	0;
	setp.eq.s32 	%p54, %r73, 0;
	ld.shared.u32 	%r368, [_ZZN3cub18CUB_300001_SM_10006detail4scan16DeviceScanKernelINS2_10policy_hubIiiimN4cuda3std3__44plusIvEEE10Policy1000EN6thrust24THRUST_300001_SM_1000_NS10device_ptrIKiEENSE_IiEENS0_13ScanTileStateIiLb1EEES9_NS0_8NullTypeEmiLb0ESK_EEvT0_T1_T2_iT3_T4_T5_E12temp_storage+84];
	selp.b32 	%r369, 0, %r368, %p54;
	add.s32 	%r1008, %r369, %r1007;
$L__BB4_88:
	add.s32 	%r509, %r1008, %r120;
	add.s32 	%r510, %r121, %r509;
	add.s32 	%r511, %r122, %r510;
	add.s32 	%r512, %r123, %r511;
	add.s32 	%r513, %r124, %r512;
	add.s32 	%r514, %r125, %r513;
	add.s32 	%r515, %r126, %r514;
	add.s32 	%r516, %r127, %r515;
	add.s32 	%r517, %r128, %r516;
	add.s32 	%r518, %r129, %r517;
	add.s32 	%r519, %r130, %r518;
	add.s32 	%r520, %r131, %r519;
	add.s32 	%r521, %r132, %r520;
	add.s32 	%r522, %r133, %r521;
	add.s32 	%r523, %r134, %r522;
	add.s32 	%r524, %r135, %r523;
	add.s32 	%r525, %r136, %r524;
	add.s32 	%r526, %r137, %r525;
	add.s32 	%r527, %r138, %r526;
	bar.sync 	0;
	st.shared.u32 	[%r119], %r509;
	st.shared.u32 	[%r119+4], %r510;
	st.shared.u32 	[%r119+8], %r511;
	st.shared.u32 	[%r119+12], %r512;
	st.shared.u32 	[%r119+16], %r513;
	st.shared.u32 	[%r119+20], %r514;
	st.shared.u32 	[%r119+24], %r515;
	st.shared.u32 	[%r119+28], %r516;
	st.shared.u32 	[%r119+32], %r517;
	st.shared.u32 	[%r119+36], %r518;
	st.shared.u32 	[%r119+40], %r519;
	st.shared.u32 	[%r119+44], %r520;
	st.shared.u32 	[%r119+48], %r521;
	st.shared.u32 	[%r119+52], %r522;
	st.shared.u32 	[%r119+56], %r523;
	st.shared.u32 	[%r119+60], %r524;
	st.shared.u32 	[%r119+64], %r525;
	st.shared.u32 	[%r119+68], %r526;
	st.shared.u32 	[%r119+72], %r527;
	bar.warp.sync 	-1;
	ld.shared.u32 	%r180, [%r118];
	ld.shared.u32 	%r181, [%r118+128];
	ld.shared.u32 	%r182, [%r118+256];
	ld.shared.u32 	%r183, [%r118+384];
	ld.shared.u32 	%r184, [%r118+512];
	ld.shared.u32 	%r185, [%r118+640];
	ld.shared.u32 	%r186, [%r118+768];
	ld.shared.u32 	%r187, [%r118+896];
	ld.shared.u32 	%r188, [%r118+1024];
	ld.shared.u32 	%r189, [%r118+1152];
	ld.shared.u32 	%r190, [%r118+1280];
	ld.shared.u32 	%r191, [%r118+1408];
	ld.shared.u32 	%r192, [%r118+1536];
	ld.shared.u32 	%r193, [%r118+1664];
	ld.shared.u32 	%r194, [%r118+1792];
	ld.shared.u32 	%r195, [%r118+1920];
	ld.shared.u32 	%r196, [%r118+2048];
	ld.shared.u32 	%r197, [%r118+2176];
	ld.shared.u32 	%r198, [%r118+2304];
	setp.ne.s32 	%p80, %r73, 0;
	@%p80 bra 	$L__BB4_90;
	st.volatile.shared.u32 	[_ZZN3cub18CUB_300001_SM_10006detail4scan16DeviceScanKernelINS2_10policy_hubIiiimN4cuda3std3__44plusIvEEE10Policy1000EN6thrust24THRUST_300001_SM_1000_NS10device_ptrIKiEENSE_IiEENS0_13ScanTileStateIiLb1EEES9_NS0_8NullTypeEmiLb0ESK_EEvT0_T1_T2_iT3_T4_T5_E12temp_storage+31616], %r72;
$L__BB4_90:
	bar.sync 	0;
	ld.volatile.shared.u32 	%r199, [_ZZN3cub18CUB_300001_SM_10006detail4scan16DeviceScanKernelINS2_10policy_hubIiiimN4cuda3std3__44plusIvEEE10Policy1000EN6thrust24THRUST_300001_SM_1000_NS10device_ptrIKiEENSE_IiEENS0_13ScanTileStateIiLb1EEES9_NS0_8NullTypeEmiLb0ESK_EEvT0_T1_T2_iT3_T4_T5_E12temp_storage+31616];
	cvt.u64.u32 	%rd35, %r75;
	add.s64 	%rd36, %rd4, %rd35;
	setp.ge.s32 	%p81, %r75, %r199;
	shl.b64 	%rd37, %rd36, 2;
	add.s64 	%rd15, %rd3, %rd37;
	@%p81 bra 	$L__BB4_92;
	st.global.u32 	[%rd15], %r180;
$L__BB4_92:
	mov.u32 	%r528, %tid.x;
	and.b32  	%r529, %r528, 992;
	mul.lo.s32 	%r530, %r529, 19;
	and.b32  	%r531, %r528, 31;
	or.b32  	%r532, %r530, %r531;
	add.s32 	%r533, %r532, 32;
	setp.ge.s32 	%p82, %r533, %r199;
	@%p82 bra 	$L__BB4_94;
	st.global.u32 	[%rd15+128], %r181;
$L__BB4_94:
	add.s32 	%r539, %r532, 64;
	setp.ge.s32 	%p83, %r539, %r199;
	@%p83 bra 	$L__BB4_96;
	st.global.u32 	[%rd15+256], %r182;
$L__BB4_96:
	add.s32 	%r545, %r532, 96;
	setp.ge.s32 	%p84, %r545, %r199;
	@%p84 bra 	$L__BB4_98;
	st.global.u32 	[%rd15+384], %r183;
$L__BB4_98:
	add.s32 	%r551, %r532, 128;
	setp.ge.s32 	%p85, %r551, %r199;
	@%p85 bra 	$L__BB4_100;
	st.global.u32 	[%rd15+512], %r184;
$L__BB4_100:
	add.s32 	%r557, %r532, 160;
	setp.ge.s32 	%p86, %r557, %r199;
	@%p86 bra 	$L__BB4_102;
	st.global.u32 	[%rd15+640], %r185;
$L__BB4_102:
	add.s32 	%r563, %r532, 192;
	setp.ge.s32 	%p87, %r563, %r199;
	@%p87 bra 	$L__BB4_104;
	st.global.u32 	[%rd15+768], %r186;
$L__BB4_104:
	add.s32 	%r569, %r532, 224;
	setp.ge.s32 	%p88, %r569, %r199;
	@%p88 bra 	$L__BB4_106;
	st.global.u32 	[%rd15+896], %r187;
$L__BB4_106:
	setp.ge.s32 	%p89, %r92, %r199;
	@%p89 bra 	$L__BB4_108;
	st.global.u32 	[%rd15+1024], %r188;
$L__BB4_108:
	add.s32 	%r575, %r532, 288;
	setp.ge.s32 	%p90, %r575, %r199;
	@%p90 bra 	$L__BB4_110;
	st.global.u32 	[%rd15+1152], %r189;
$L__BB4_110:
	add.s32 	%r581, %r532, 320;
	setp.ge.s32 	%p91, %r581, %r199;
	@%p91 bra 	$L__BB4_112;
	st.global.u32 	[%rd15+1280], %r190;
$L__BB4_112:
	add.s32 	%r587, %r532, 352;
	setp.ge.s32 	%p92, %r587, %r199;
	@%p92 bra 	$L__BB4_114;
	st.global.u32 	[%rd15+1408], %r191;
$L__BB4_114:
	add.s32 	%r593, %r532, 384;
	setp.ge.s32 	%p93, %r593, %r199;
	@%p93 bra 	$L__BB4_116;
	st.global.u32 	[%rd15+1536], %r192;
$L__BB4_116:
	add.s32 	%r599, %r532, 416;
	setp.ge.s32 	%p94, %r599, %r199;
	@%p94 bra 	$L__BB4_118;
	st.global.u32 	[%rd15+1664], %r193;
$L__BB4_118:
	add.s32 	%r605, %r532, 448;
	setp.ge.s32 	%p95, %r605, %r199;
	@%p95 bra 	$L__BB4_120;
	st.global.u32 	[%rd15+1792], %r194;
$L__BB4_120:
	add.s32 	%r611, %r532, 480;
	setp.ge.s32 	%p96, %r611, %r199;
	@%p96 bra 	$L__BB4_122;
	st.global.u32 	[%rd15+1920], %r195;
$L__BB4_122:
	add.s32 	%r617, %r532, 512;
	setp.ge.s32 	%p97, %r617, %r199;
	@%p97 bra 	$L__BB4_124;
	st.global.u32 	[%rd15+2048], %r196;
$L__BB4_124:
	add.s32 	%r623, %r532, 544;
	setp.ge.s32 	%p98, %r623, %r199;
	@%p98 bra 	$L__BB4_126;
	st.global.u32 	[%rd15+2176], %r197;
$L__BB4_126:
	setp.ge.s32 	%p99, %r113, %r199;
	@%p99 bra 	$L__BB4_128;
	st.global.u32 	[%rd15+2304], %r198;
$L__BB4_128:
	ret;

}


// ===== COMPILED SASS (sm_100) =====

	.target	sm_100

	.elftype	@"ET_EXEC"


//--------------------- .note.nv.tkinfo           --------------------------
	.section	.note.nv.tkinfo,"",@"SHT_NOTE"
	.sectionflags	@"SHF_NOTE_NV_TKINFO"
	.tkinfo
        /*0018*/ 	.word	0x00000002
        /*0030*/ 	.string	""
        /*0030*/ 	.string	"ptxas"
        /*0030*/ 	.string	"Cuda compilation tools, release 13.0, V13.0.88"
        /*0030*/ 	.string	"Build cuda_13.0.r13.0/compiler.36424714_0"
        /*0030*/ 	.string	"-arch sm_100 -m 64 "



//--------------------- .note.nv.cuinfo           --------------------------
	.section	.note.nv.cuinfo,"",@"SHT_NOTE"
	.sectionflags	@"SHF_NOTE_NV_CUINFO"
        /*0018*/ 	.short	0x0002
        /*001a*/ 	.short	0x0064
        /*001c*/ 	.short	0x0082
	.zero		2


//--------------------- .nv.info                  --------------------------
	.section	.nv.info,"",@"SHT_CUDA_INFO"
	.align	4


	//----- nvinfo : EIATTR_REGCOUNT
	.align		4
        /*0000*/ 	.byte	0x04, 0x2f
        /*0002*/ 	.short	(.L_46 - .L_45)
	.align		4
.L_45:
        /*0004*/ 	.word	index@(_Z30count_tokens_per_expert_kernelPKiPii)
        /*0008*/ 	.word	0x0000000a


	//----- nvinfo : EIATTR_FRAME_SIZE
	.align		4
.L_46:
        /*000c*/ 	.byte	0x04, 0x11
        /*000e*/ 	.short	(.L_48 - .L_47)
	.align		4
.L_47:
        /*0010*/ 	.word	index@(_Z30count_tokens_per_expert_kernelPKiPii)
        /*0014*/ 	.word	0x00000000


	//----- nvinfo : EIATTR_REGCOUNT
	.align		4
.L_48:
        /*0018*/ 	.byte	0x04, 0x2f
        /*001a*/ 	.short	(.L_50 - .L_49)
	.align		4
.L_49:
        /*001c*/ 	.word	index@(_ZN3cub18CUB_300001_SM_10006detail11EmptyKernelIvEEvv)
        /*0020*/ 	.word	0x00000004


	//----- nvinfo : EIATTR_FRAME_SIZE
	.align		4
.L_50:
        /*0024*/ 	.byte	0x04, 0x11
        /*0026*/ 	.short	(.L_52 - .L_51)
	.align		4
.L_51:
        /*0028*/ 	.word	index@(_ZN3cub18CUB_300001_SM_10006detail11EmptyKernelIvEEvv)
        /*002c*/ 	.word	0x00000000


	//----- nvinfo : EIATTR_REGCOUNT
	.align		4
.L_52:
        /*0030*/ 	.byte	0x04, 0x2f
        /*0032*/ 	.short	(.L_54 - .L_53)
	.align		4
.L_53:
        /*0034*/ 	.word	index@(_ZN3cub18CUB_300001_SM_10006detail4scan20DeviceScanInitKernelINS0_13ScanTileStateIiLb1EEEEEvT_i)
        /*0038*/ 	.word	0x00000008


	//----- nvinfo : EIATTR_FRAME_SIZE
	.align		4
.L_54:
        /*003c*/ 	.byte	0x04, 0x11
        /*003e*/ 	.short	(.L_56 - .L_55)
	.align		4
.L_55:
        /*0040*/ 	.word	index@(_ZN3cub18CUB_300001_SM_10006detail4scan20DeviceScanInitKernelINS0_13ScanTileStateIiLb1EEEEEvT_i)
        /*0044*/ 	.word	0x00000000


	//----- nvinfo : EIATTR_REGCOUNT
	.align		4
.L_56:
        /*0048*/ 	.byte	0x04, 0x2f
        /*004a*/ 	.short	(.L_58 - .L_57)
	.align		4
.L_57:
        /*004c*/ 	.word	index@(_ZN3cub18CUB_300001_SM_10006detail4scan16DeviceScanKernelINS2_10policy_hubIiiijN4cuda3std3__44plusIvEEE10Policy1000EN6thrust24THRUST_300001_SM_1000_NS10device_ptrIKiEENSE_IiEENS0_13ScanTileStateIiLb1EEES9_NS0_8NullTypeEjiLb0ESK_EEvT0_T1_T2_iT3_T4_T5_)
        /*0050*/ 	.word	0x00000038


	//----- nvinfo : EIATTR_FRAME_SIZE
	.align		4
.L_58:
        /*0054*/ 	.byte	0x04, 0x11
        /*0056*/ 	.short	(.L_60 - .L_59)
	.align		4
.L_59:
        /*0058*/ 	.word	index@(_ZN3cub18CUB_300001_SM_10006detail4scan16DeviceScanKernelINS2_10policy_hubIiiijN4cuda3std3__44plusIvEEE10Policy1000EN6thrust24THRUST_300001_SM_1000_NS10device_ptrIKiEENSE_IiEENS0_13ScanTileStateIiLb1EEES9_NS0_8NullTypeEjiLb0ESK_EEvT0_T1_T2_iT3_T4_T5_)
        /*005c*/ 	.word	0x00000000


	//----- nvinfo : EIATTR_REGCOUNT
	.align		4
.L_60:
        /*0060*/ 	.byte	0x04, 0x2f
        /*0062*/ 	.short	(.L_62 - .L_61)
	.align		4
.L_61:
        /*0064*/ 	.word	index@(_ZN3cub18CUB_300001_SM_10006detail4scan16DeviceScanKernelINS2_10policy_hubIiiimN4cuda3std3__44plusIvEEE10Policy1000EN6thrust24THRUST_300001_SM_1000_NS10device_ptrIKiEENSE_IiEENS0_13ScanTileStateIiLb1EEES9_NS0_8NullTypeEmiLb0ESK_EEvT0_T1_T2_iT3_T4_T5_)
        /*0068*/ 	.word	0x00000030


	//----- nvinfo : EIATTR_FRAME_SIZE
	.align		4
.L_62:
        /*006c*/ 	.byte	0x04, 0x11
        /*006e*/ 	.short	(.L_64 - .L_63)
	.align		4
.L_63:
        /*0070*/ 	.word	index@(_ZN3cub18CUB_300001_SM_10006detail4scan16DeviceScanKernelINS2_10policy_hubIiiimN4cuda3std3__44plusIvEEE10Policy1000EN6thrust24THRUST_300001_SM_1000_NS10device_ptrIKiEENSE_IiEENS0_13ScanTileStateIiLb1EEES9_NS0_8NullTypeEmiLb0ESK_EEvT0_T1_T2_iT3_T4_T5_)
        /*0074*/ 	.word	0x00000000


	//----- nvinfo : EIATTR_MIN_STACK_SIZE
	.align		4
.L_64:
        /*0078*/ 	.byte	0x04, 0x12
        /*007a*/ 	.short	(.L_66 - .L_65)
	.align		4
.L_65:
        /*007c*/ 	.word	index@(_Z30count_tokens_per_expert_kernelPKiPii)
        /*0080*/ 	.word	0x00000000


	//----- nvinfo : EIATTR_MIN_STACK_SIZE
	.align		4
.L_66:
        /*0084*/ 	.byte	0x04, 0x12
        /*0086*/ 	.short	(.L_68 - .L_67)
	.align		4
.L_67:
        /*0088*/ 	.word	index@(_ZN3cub18CUB_300001_SM_10006detail4scan16DeviceScanKernelINS2_10policy_hubIiiimN4cuda3std3__44plusIvEEE10Policy1000EN6thrust24THRUST_300001_SM_1000_NS10device_ptrIKiEENSE_IiEENS0_13ScanTileStateIiLb1EEES9_NS0_8NullTypeEmiLb0ESK_EEvT0_T1_T2_iT3_T4_T5_)
        /*008c*/ 	.word	0x00000000


	//----- nvinfo : EIATTR_MIN_STACK_SIZE
	.align		4
.L_68:
        /*0090*/ 	.byte	0x04, 0x12
        /*0092*/ 	.short	(.L_70 - .L_69)
	.align		4
.L_69:
        /*0094*/ 	.word	index@(_ZN3cub18CUB_300001_SM_10006detail4scan16DeviceScanKernelINS2_10policy_hubIiiijN4cuda3std3__44plusIvEEE10Policy1000EN6thrust24THRUST_300001_SM_1000_NS10device_ptrIKiEENSE_IiEENS0_13ScanTileStateIiLb1EEES9_NS0_8NullTypeEjiLb0ESK_EEvT0_T1_T2_iT3_T4_T5_)
        /*0098*/ 	.word	0x00000000


	//----- nvinfo : EIATTR_MIN_STACK_SIZE
	.align		4
.L_70:
        /*009c*/ 	.byte	0x04, 0x12
        /*009e*/ 	.short	(.L_72 - .L_71)
	.align		4
.L_71:
        /*00a0*/ 	.word	index@(_ZN3cub18CUB_300001_SM_10006detail4scan20DeviceScanInitKernelINS0_13ScanTileStateIiLb1EEEEEvT_i)
        /*00a4*/ 	.word	0x00000000


	//----- nvinfo : EIATTR_MIN_STACK_SIZE
	.align		4
.L_72:
        /*00a8*/ 	.byte	0x04, 0x12
        /*00aa*/ 	.short	(.L_74 - .L_73)
	.align		4
.L_73:
        /*00ac*/ 	.word	index@(_ZN3cub18CUB_300001_SM_10006detail11EmptyKernelIvEEvv)
        /*00b0*/ 	.word	0x00000000
.L_74:


//--------------------- .nv.compat                --------------------------
	.section	.nv.compat,"",@"SHT_CUDA_COMPAT_INFO"
	.align	4
        /*0000*/ 	.byte	0x02, 0x09, 0x00, 0x00, 0x02, 0x02, 0x01, 0x00, 0x02, 0x05, 0x05, 0x00, 0x03, 0x07, 0x01, 0x01
        /*0010*/ 	.byte	0x02, 0x03, 0x00, 0x00, 0x02, 0x06, 0x01, 0x00, 0x04, 0x0b, 0x08, 0x00, 0x09, 0x00, 0x00, 0x00
        /*0020*/ 	.byte	0x00, 0x00, 0x00, 0x00


//--------------------- .nv.info._ZN3cub18CUB_300001_SM_10006detail4scan16DeviceScanKernelINS2_10policy_hubIiiimN4cuda3std3__44plusIvEEE10Policy1000EN6thrust24THRUST_300001_SM_1000_NS10device_ptrIKiEENSE_IiEENS0_13ScanTileStateIiLb1EEES9_NS0_8NullTypeEmiLb0ESK_EEvT0_T1_T2_iT3_T4_T5_ --------------------------
	.section	.nv.info._ZN3cub18CUB_300001_SM_10006detail4scan16DeviceScanKernelINS2_10policy_hubIiiimN4cuda3std3__44plusIvEEE10Policy1000EN6thrust24THRUST_300001_SM_1000_NS10device_ptrIKiEENSE_IiEENS0_13ScanTileStateIiLb1EEES9_NS0_8NullTypeEmiLb0ESK_EEvT0_T1_T2_iT3_T4_T5_,"",@"SHT_CUDA_INFO"
	.sectionflags	@""
	.align	4


	//----- nvinfo : EIATTR_CUDA_API_VERSION
	.align		4
        /*0000*/ 	.byte	0x04, 0x37
        /*0002*/ 	.short	(.L_76 - .L_75)
.L_75:
        /*0004*/ 	.word	0x00000082


	//----- nvinfo : EIATTR_KPARAM_INFO
	.align		4
.L_76:
        /*0008*/ 	.byte	0x04, 0x17
        /*000a*/ 	.short	(.L_78 - .L_77)
.L_77:
        /*000c*/ 	.word	0x00000000
        /*0010*/ 	.short	0x0006
        /*0012*/ 	.short	0x0020
        /*0014*/ 	.byte	0x00, 0xf0, 0x21, 0x00


	//----- nvinfo : EIATTR_KPARAM_INFO
	.align		4
.L_78:
        /*0018*/ 	.byte	0x04, 0x17
        /*001a*/ 	.short	(.L_80 - .L_79)
.L_79:
        /*001c*/ 	.word	0x00000000
        /*0020*/ 	.short	0x0005
        /*0022*/ 	.short	0x001d
        /*0024*/ 	.byte	0x00, 0xf0, 0x05, 0x00


	//----- nvinfo : EIATTR_KPARAM_INFO
	.align		4
.L_80:
        /*0028*/ 	.byte	0x04, 0x17
        /*002a*/ 	.short	(.L_82 - .L_81)
.L_81:
        /*002c*/ 	.word	0x00000000
        /*0030*/ 	.short	0x0004
        /*0032*/ 	.short	0x001c
        /*0034*/ 	.byte	0x00, 0xf0, 0x05, 0x00


	//----- nvinfo : EIATTR_KPARAM_INFO
	.align		4
.L_82:
        /*0038*/ 	.byte	0x04, 0x17
        /*003a*/ 	.short	(.L_84 - .L_83)
.L_83:
        /*003c*/ 	.word	0x00000000
        /*0040*/ 	.short	0x0003
        /*0042*/ 	.short	0x0018
        /*0044*/ 	.byte	0x00, 0xf0, 0x11, 0x00


	//----- nvinfo : EIATTR_KPARAM_INFO
	.align		4
.L_84:
        /*0048*/ 	.byte	0x04, 0x17
        /*004a*/ 	.short	(.L_86 - .L_85)
.L_85:
        /*004c*/ 	.word	0x00000000
        /*0050*/ 	.short	0x0002
        /*0052*/ 	.short	0x0010
        /*0054*/ 	.byte	0x00, 0xf0, 0x21, 0x00


	//----- nvinfo : EIATTR_KPARAM_INFO
	.align		4
.L_86:
        /*0058*/ 	.byte	0x04, 0x17
        /*005a*/ 	.short	(.L_88 - .L_87)
.L_87:
        /*005c*/ 	.word	0x00000000
        /*0060*/ 	.short	0x0001
        /*0062*/ 	.short	0x0008
        /*0064*/ 	.byte	0x00, 0xf0, 0x21, 0x00


	//----- nvinfo : EIATTR_KPARAM_INFO
	.align		4
.L_88:
        /*0068*/ 	.byte	0x04, 0x17
        /*006a*/ 	.short	(.L_90 - .L_89)
.L_89:
        /*006c*/ 	.word	0x00000000
        /*0070*/ 	.short	0x0000
        /*0072*/ 	.short	0x0000
        /*0074*/ 	.byte	0x00, 0xf0, 0x21, 0x00


	//----- nvinfo : EIATTR_SPARSE_MMA_MASK
	.align		4
.L_90:
        /*0078*/ 	.byte	0x03, 0x50
        /*007a*/ 	.short	0x0000


	//----- nvinfo : EIATTR_MAXREG_COUNT
	.align		4
        /*007c*/ 	.byte	0x03, 0x1b
        /*007e*/ 	.short	0x0080


	//----- nvinfo : EIATTR_NUM_BARRIERS
	.align		4
        /*0080*/ 	.byte	0x02, 0x4c
        /*0082*/ 	.byte	0x01
	.zero		1


	//----- nvinfo : EIATTR_MERCURY_ISA_VERSION
	.align		4
        /*0084*/ 	.byte	0x03, 0x5f
        /*0086*/ 	.short	0x0101


	//----- nvinfo : EIATTR_COOP_GROUP_MASK_REGIDS
	.align		4
        /*0088*/ 	.byte	0x04, 0x29
        /*008a*/ 	.short	(.L_92 - .L_91)


	//   ....[0]....
.L_91:
        /*008c*/ 	.word	0xffffffff


	//   ....[1]....
        /*0090*/ 	.word	0xffffffff


	//   ....[2]....
        /*0094*/ 	.word	0xffffffff


	//   ....[3]....
        /*0098*/ 	.word	0xffffffff


	//   ....[4]....
        /*009c*/ 	.word	0xffffffff


	//   ....[5]....
        /*00a0*/ 	.word	0xffffffff


	//   ....[6]....
        /*00a4*/ 	.word	0xffffffff


	//   ....[7]....
        /*00a8*/ 	.word	0xffffffff


	//   ....[8]....
        /*00ac*/ 	.word	0xffffffff


	//   ....[9]....
        /*00b0*/ 	.word	0xffffffff


	//   ....[10]....
        /*00b4*/ 	.word	0xffffffff


	//   ....[11]....
        /*00b8*/ 	.word	0xffffffff


	//   ....[12]....
        /*00bc*/ 	.word	0xffffffff


	//   ....[13]....
        /*00c0*/ 	.word	0xffffffff


	//   ....[14]....
        /*00c4*/ 	.word	0xffffffff


	//   ....[15]....
        /*00c8*/ 	.word	0xffffffff


	//   ....[16]....
        /*00cc*/ 	.word	0xffffffff


	//   ....[17]....
        /*00d0*/ 	.word	0xffffffff


	//   ....[18]....
        /*00d4*/ 	.word	0xffffffff


	//   ....[19]....
        /*00d8*/ 	.word	0xffffffff


	//   ....[20]....
        /*00dc*/ 	.word	0xffffffff


	//   ....[21]....
        /*00e0*/ 	.word	0xffffffff


	//   ....[22]....
        /*00e4*/ 	.word	0xffffffff


	//   ....[23]....
        /*00e8*/ 	.word	0xffffffff


	//   ....[24]....
        /*00ec*/ 	.word	0xffffffff


	//   ....[25]....
        /*00f0*/ 	.word	0xffffffff


	//   ....[26]....
        /*00f4*/ 	.word	0xffffffff


	//   ....[27]....
        /*00f8*/ 	.word	0xffffffff


	//   ....[28]....
        /*00fc*/ 	.word	0xffffffff


	//   ....[29]....
        /*0100*/ 	.word	0xffffffff


	//   ....[30]....
        /*0104*/ 	.word	0xffffffff


	//   ....[31]....
        /*0108*/ 	.word	0xffffffff


	//   ....[32]....
        /*010c*/ 	.word	0xffffffff


	//   ....[33]....
        /*0110*/ 	.word	0xffffffff


	//   ....[34]....
        /*0114*/ 	.word	0xffffffff


	//   ....[35]....
        /*0118*/ 	.word	0xffffffff


	//   ....[36]....
        /*011c*/ 	.word	0xffffffff


	//   ....[37]....
        /*0120*/ 	.word	0xffffffff


	//   ....[38]....
        /*0124*/ 	.word	0xffffffff


	//   ....[39]....
        /*0128*/ 	.word	0xffffffff


	//   ....[40]....
        /*012c*/ 	.word	0xffffffff


	//   ....[41]....
        /*0130*/ 	.word	0xffffffff


	//   ....[42]....
        /*0134*/ 	.word	0xffffffff


	//   ....[43]....
        /*0138*/ 	.word	0xffffffff


	//   ....[44]....
        /*013c*/ 	.word	0xffffffff


	//   ....[45]....
        /*0140*/ 	.word	0xffffffff


	//   ....[46]....
        /*0144*/ 	.word	0xffffffff


	//   ....[47]....
        /*0148*/ 	.word	0xffffffff


	//   ....[48]....
        /*014c*/ 	.word	0xffffffff


	//   ....[49]....
        /*0150*/ 	.word	0xffffffff


	//   ....[50]....
        /*0154*/ 	.word	0xffffffff


	//   ....[51]....
        /*0158*/ 	.word	0xffffffff


	//   ....[52]....
        /*015c*/ 	.word	0xffffffff


	//   ....[53]....
        /*0160*/ 	.word	0xffffffff


	//   ....[54]....
        /*0164*/ 	.word	0xffffffff


	//   ....[55]....
        /*0168*/ 	.word	0xffffffff


	//   ....[56]....
        /*016c*/ 	.word	0xffffffff


	//   ....[57]....
        /*0170*/ 	.word	0xffffffff


	//   ....[58]....
        /*0174*/ 	.word	0xffffffff


	//   ....[59]....
        /*0178*/ 	.word	0xffffffff


	//   ....[60]....
        /*017c*/ 	.word	0x05000008


	//   ....[61]....
        /*0180*/ 	.word	0x05000008


	//   ....[62]....
        /*0184*/ 	.word	0x05000008


	//   ....[63]....
        /*0188*/ 	.word	0x05000008


	//   ....[64]....
        /*018c*/ 	.word	0x05000008


	//   ....[65]....
        /*0190*/ 	.word	0x05000008


	//   ....[66]....
        /*0194*/ 	.word	0x05000008


	//   ....[67]....
        /*0198*/ 	.word	0x05000008


	//   ....[68]....
        /*019c*/ 	.word	0x05000008


	//   ....[69]....
        /*01a0*/ 	.word	0x05000008


	//   ....[70]....
        /*01a4*/ 	.word	0x05000008


	//   ....[71]....
        /*01a8*/ 	.word	0x05000008


	//   ....[72]....
        /*01ac*/ 	.word	0x05000008


	//   ....[73]....
        /*01b0*/ 	.word	0x05000008


	//   ....[74]....
        /*01b4*/ 	.word	0x05000008


	//   ....[75]....
        /*01b8*/ 	.word	0x05000008


	//   ....[76]....
        /*01bc*/ 	.word	0x05000008


	//   ....[77]....
        /*01c0*/ 	.word	0x05000008


	//   ....[78]....
        /*01c4*/ 	.word	0x05000008


	//   ....[79]....
        /*01c8*/ 	.word	0x05000008


	//   ....[80]....
        /*01cc*/ 	.word	0x05000008


	//   ....[81]....
        /*01d0*/ 	.word	0x05000008


	//   ....[82]....
        /*01d4*/ 	.word	0x05000008


	//   ....[83]....
        /*01d8*/ 	.word	0x05000008


	//   ....[84]....
        /*01dc*/ 	.word	0x05000008


	//   ....[85]....
        /*01e0*/ 	.word	0x05000008


	//   ....[86]....
        /*01e4*/ 	.word	0x05000008


	//   ....[87]....
        /*01e8*/ 	.word	0x05000008


	//   ....[88]....
        /*01ec*/ 	.word	0x05000008


	//   ....[89]....
        /*01f0*/ 	.word	0x05000008


	//   ....[90]....
        /*01f4*/ 	.word	0x05000008


	//   ....[91]....
        /*01f8*/ 	.word	0x05000008


	//   ....[92]....
        /*01fc*/ 	.word	0x05000008


	//   ....[93]....
        /*0200*/ 	.word	0x05000008


	//   ....[94]....
        /*0204*/ 	.word	0x05000008


	//   ....[95]....
        /*0208*/ 	.word	0x05000008


	//----- nvinfo : EIATTR_COOP_GROUP_INSTR_OFFSETS
	.align		4
.L_92:
        /*020c*/ 	.byte	0x04, 0x28
        /*020e*/ 	.short	(.L_94 - .L_93)


	//   ....[0]....
.L_93:
        /*0210*/ 	.word	0x00000470


	//   ....[1]....
        /*0214*/ 	.word	0x000006a0


	//   ....[2]....
        /*0218*/ 	.word	0x000006c0


	//   ....[3]....
        /*021c*/ 	.word	0x000006e0


	//   ....[4]....
        /*0220*/ 	.word	0x00000700


	//   ....[5]....
        /*0224*/ 	.word	0x00000720


	//   ....[6]....
        /*0228*/ 	.word	0x00000b20


	//   ....[7]....
        /*022c*/ 	.word	0x00000b40


	//   ....[8]....
        /*0230*/ 	.word	0x00000b60


	//   ....[9]....
        /*0234*/ 	.word	0x00000b80


	//   ....[10]....
        /*0238*/ 	.word	0x00000ba0


	//   ....[11]....
        /*023c*/ 	.word	0x00000fa0


	//   ....[12]....
        /*0240*/ 	.word	0x00001030


	//   ....[13]....
        /*0244*/ 	.word	0x00001090


	//   ....[14]....
        /*0248*/ 	.word	0x00001130


	//   ....[15]....
        /*024c*/ 	.word	0x00001190


	//   ....[16]....
        /*0250*/ 	.word	0x000011d0


	//   ....[17]....
        /*0254*/ 	.word	0x00001220


	//   ....[18]....
        /*0258*/ 	.word	0x00001270


	//   ....[19]....
        /*025c*/ 	.word	0x00001280


	//   ....[20]....
        /*0260*/ 	.word	0x00001360


	//   ....[21]....
        /*0264*/ 	.word	0x000013f0


	//   ....[22]....
        /*0268*/ 	.word	0x00001440


	//   ....[23]....
        /*026c*/ 	.word	0x000014a0


	//   ....[24]....
        /*0270*/ 	.word	0x00001500


	//   ....[25]....
        /*0274*/ 	.word	0x00001540


	//   ....[26]....
        /*0278*/ 	.word	0x00001580


	//   ....[27]....
        /*027c*/ 	.word	0x000015c0


	//   ....[28]....
        /*0280*/ 	.word	0x000015d0


	//   ....[29]....
        /*0284*/ 	.word	0x00001a50


	//   ....[30]....
        /*0288*/ 	.word	0x00002410


	//   ....[31]....
        /*028c*/ 	.word	0x00002640


	//   ....[32]....
        /*0290*/ 	.word	0x00002660


	//   ....[33]....
        /*0294*/ 	.word	0x00002680


	//   ....[34]....
        /*0298*/ 	.word	0x000026a0


	//   ....[35]....
        /*029c*/ 	.word	0x000026c0


	//   ....[36]....
        /*02a0*/ 	.word	0x00002a50


	//   ....[37]....
        /*02a4*/ 	.word	0x00002a70


	//   ....[38]....
        /*02a8*/ 	.word	0x00002a90


	//   ....[39]....
        /*02ac*/ 	.word	0x00002ab0


	//   ....[40]....
        /*02b0*/ 	.word	0x00002ad0


	//   ....[41]....
        /*02b4*/ 	.word	0x00002ed0


	//   ....[42]....
        /*02b8*/ 	.word	0x00002f60


	//   ....[43]....
        /*02bc*/ 	.word	0x00002fc0


	//   ....[44]....
        /*02c0*/ 	.word	0x00003030


	//   ....[45]....
        /*02c4*/ 	.word	0x00003090


	//   ....[46]....
        /*02c8*/ 	.word	0x000030f0


	//   ....[47]....
        /*02cc*/ 	.word	0x00003140


	//   ....[48]....
        /*02d0*/ 	.word	0x000031a0


	//   ....[49]....
        /*02d4*/ 	.word	0x000031b0


	//   ....[50]....
        /*02d8*/ 	.word	0x00003290


	//   ....[51]....
        /*02dc*/ 	.word	0x00003320


	//   ....[52]....
        /*02e0*/ 	.word	0x00003370


	//   ....[53]....
        /*02e4*/ 	.word	0x000033e0


	//   ....[54]....
        /*02e8*/ 	.word	0x00003440


	//   ....[55]....
        /*02ec*/ 	.word	0x00003490


	//   ....[56]....
        /*02f0*/ 	.word	0x000034f0


	//   ....[57]....
        /*02f4*/ 	.word	0x00003530


	//   ....[58]....
        /*02f8*/ 	.word	0x00003540


	//   ....[59]....
        /*02fc*/ 	.word	0x000039a0


	//   ....[60]....
        /*0300*/ 	.word	0x00003f50


	//   ....[61]....
        /*0304*/ 	.word	0x00003fd0


	//   ....[62]....
        /*0308*/ 	.word	0x00004070


	//   ....[63]....
        /*030c*/ 	.word	0x00004160


	//   ....[64]....
        /*0310*/ 	.word	0x000041e0


	//   ....[65]....
        /*0314*/ 	.word	0x00004260


	//   ....[66]....
        /*0318*/ 	.word	0x000042e0


	//   ....[67]....
        /*031c*/ 	.word	0x00004360


	//   ....[68]....
        /*0320*/ 	.word	0x00004400


	//   ....[69]....
        /*0324*/ 	.word	0x00004470


	//   ....[70]....
        /*0328*/ 	.word	0x000044f0


	//   ....[71]....
        /*032c*/ 	.word	0x00004570


	//   ....[72]....
        /*0330*/ 	.word	0x00004620


	//   ....[73]....
        /*0334*/ 	.word	0x000046a0


	//   ....[74]....
        /*0338*/ 	.word	0x00004710


	//   ....[75]....
        /*033c*/ 	.word	0x00004780


	//   ....[76]....
        /*0340*/ 	.word	0x000047f0


	//   ....[77]....
        /*0344*/ 	.word	0x00004850


	//   ....[78]....
        /*0348*/ 	.word	0x000048c0


	//   ....[79]....
        /*034c*/ 	.word	0x00004940


	//   ....[80]....
        /*0350*/ 	.word	0x000049e0


	//   ....[81]....
        /*0354*/ 	.word	0x00004ab0


	//   ....[82]....
        /*0358*/ 	.word	0x00004b30


	//   ....[83]....
        /*035c*/ 	.word	0x00004bd0


	//   ....[84]....
        /*0360*/ 	.word	0x00004c60


	//   ....[85]....
        /*0364*/ 	.word	0x00004cd0


	//   ....[86]....
        /*0368*/ 	.word	0x00004d70


	//   ....[87]....
        /*036c*/ 	.word	0x00004de0


	//   ....[88]....
        /*0370*/ 	.word	0x00004e60


	//   ....[89]....
        /*0374*/ 	.word	0x00004ee0


	//   ....[90]....
        /*0378*/ 	.word	0x00004f90


	//   ....[91]....
        /*037c*/ 	.word	0x00005030


	//   ....[92]....
        /*0380*/ 	.word	0x000050c0


	//   ....[93]....
        /*0384*/ 	.word	0x00005160


	//   ....[94]....
        /*0388*/ 	.word	0x000051e0


	//   ....[95]....
        /*038c*/ 	.word	0x00005240


	//----- nvinfo : EIATTR_VRC_CTA_INIT_COUNT
	.align		4
.L_94:
        /*0390*/ 	.byte	0x02, 0x4a
	.zero		1
	.zero		1


	//----- nvinfo : EIATTR_EXIT_INSTR_OFFSETS
	.align		4
        /*0394*/ 	.byte	0x04, 0x1c
        /*0396*/ 	.short	(.L_96 - .L_95)


	//   ....[0]....
.L_95:
        /*0398*/ 	.word	0x00001cc0


	//   ....[1]....
        /*039c*/ 	.word	0x00001cf0


	//   ....[2]....
        /*03a0*/ 	.word	0x00003ee0


	//   ....[3]....
        /*03a4*/ 	.word	0x00003f00


	//----- nvinfo : EIATTR_MAX_THREADS
	.align		4
.L_96:
        /*03a8*/ 	.byte	0x04, 0x05
        /*03aa*/ 	.short	(.L_98 - .L_97)
.L_97:
        /*03ac*/ 	.word	0x000001a0
        /*03b0*/ 	.word	0x00000001
        /*03b4*/ 	.word	0x00000001


	//----- nvinfo : EIATTR_CRS_STACK_SIZE
	.align		4
.L_98:
        /*03b8*/ 	.byte	0x04, 0x1e
        /*03ba*/ 	.short	(.L_100 - .L_99)
.L_99:
        /*03bc*/ 	.word	0x00000000


	//----- nvinfo : EIATTR_CBANK_PARAM_SIZE
	.align		4
.L_100:
        /*03c0*/ 	.byte	0x03, 0x19
        /*03c2*/ 	.short	0x0028


	//----- nvinfo : EIATTR_PARAM_CBANK
	.align		4
        /*03c4*/ 	.byte	0x04, 0x0a
        /*03c6*/ 	.short	(.L_102 - .L_101)
	.align		4
.L_101:
        /*03c8*/ 	.word	index@(.nv.constant0._ZN3cub18CUB_300001_SM_10006detail4scan16DeviceScanKernelINS2_10policy_hubIiiimN4cuda3std3__44plusIvEEE10Policy1000EN6thrust24THRUST_300001_SM_1000_NS10device_ptrIKiEENSE_IiEENS0_13ScanTileStateIiLb1EEES9_NS0_8NullTypeEmiLb0ESK_EEvT0_T1_T2_iT3_T4_T5_)
        /*03cc*/ 	.short	0x0380
        /*03ce*/ 	.short	0x0028


	//----- nvinfo : EIATTR_SW_WAR
	.align		4
.L_102:
        /*03d0*/ 	.byte	0x04, 0x36
        /*03d2*/ 	.short	(.L_104 - .L_103)
.L_103:
        /*03d4*/ 	.word	0x00000008
.L_104:


//--------------------- .nv.info._ZN3cub18CUB_300001_SM_10006detail4scan16DeviceScanKernelINS2_10policy_hubIiiijN4cuda3std3__44plusIvEEE10Policy1000EN6thrust24THRUST_300001_SM_1000_NS10device_ptrIKiEENSE_IiEENS0_13ScanTileStateIiLb1EEES9_NS0_8NullTypeEjiLb0ESK_EEvT0_T1_T2_iT3_T4_T5_ --------------------------
	.section	.nv.info._ZN3cub18CUB_300001_SM_10006detail4scan16DeviceScanKernelINS2_10policy_hubIiiijN4cuda3std3__44plusIvEEE10Policy1000EN6thrust24THRUST_300001_SM_1000_NS10device_ptrIKiEENSE_IiEENS0_13ScanTileStateIiLb1EEES9_NS0_8NullTypeEjiLb0ESK_EEvT0_T1_T2_iT3_T4_T5_,"",@"SHT_CUDA_INFO"
	.sectionflags	@""
	.align	4


	//----- nvinfo : EIATTR_CUDA_API_VERSION
	.align		4
        /*0000*/ 	.byte	0x04, 0x37
        /*0002*/ 	.short	(.L_106 - .L_105)
.L_105:
        /*0004*/ 	.word	0x00000082


	//----- nvinfo : EIATTR_KPARAM_INFO
	.align		4
.L_106:
        /*0008*/ 	.byte	0x04, 0x17
        /*000a*/ 	.short	(.L_108 - .L_107)
.L_107:
        /*000c*/ 	.word	0x00000000
        /*0010*/ 	.short	0x0006
        /*0012*/ 	.short	0x0020
        /*0014*/ 	.byte	0x00, 0xf0, 0x11, 0x00


	//----- nvinfo : EIATTR_KPARAM_INFO
	.align		4
.L_108:
        /*0018*/ 	.byte	0x04, 0x17
        /*001a*/ 	.short	(.L_110 - .L_109)
.L_109:
        /*001c*/ 	.word	0x00000000
        /*0020*/ 	.short	0x0005
        /*0022*/ 	.short	0x001d
        /*0024*/ 	.byte	0x00, 0xf0, 0x05, 0x00


	//----- nvinfo : EIATTR_KPARAM_INFO
	.align		4
.L_110:
        /*0028*/ 	.byte	0x04, 0x17
        /*002a*/ 	.short	(.L_112 - .L_111)
.L_111:
        /*002c*/ 	.word	0x00000000
        /*0030*/ 	.short	0x0004
        /*0032*/ 	.short	0x001c
        /*0034*/ 	.byte	0x00, 0xf0, 0x05, 0x00


	//----- nvinfo : EIATTR_KPARAM_INFO
	.align		4
.L_112:
        /*0038*/ 	.byte	0x04, 0x17
        /*003a*/ 	.short	(.L_114 - .L_113)
.L_113:
        /*003c*/ 	.word	0x00000000
        /*0040*/ 	.short	0x0003
        /*0042*/ 	.short	0x0018
        /*0044*/ 	.byte	0x00, 0xf0, 0x11, 0x00


	//----- nvinfo : EIATTR_KPARAM_INFO
	.align		4
.L_114:
        /*0048*/ 	.byte	0x04, 0x17
        /*004a*/ 	.short	(.L_116 - .L_115)
.L_115:
        /*004c*/ 	.word	0x00000000
        /*0050*/ 	.short	0x0002
        /*0052*/ 	.short	0x0010
        /*0054*/ 	.byte	0x00, 0xf0, 0x21, 0x00


	//----- nvinfo : EIATTR_KPARAM_INFO
	.align		4
.L_116:
        /*0058*/ 	.byte	0x04, 0x17
        /*005a*/ 	.short	(.L_118 - .L_117)
.L_117:
        /*005c*/ 	.word	0x00000000
        /*0060*/ 	.short	0x0001
        /*0062*/ 	.short	0x0008
        /*0064*/ 	.byte	0x00, 0xf0, 0x21, 0x00


	//----- nvinfo : EIATTR_KPARAM_INFO
	.align		4
.L_118:
        /*0068*/ 	.byte	0x04, 0x17
        /*006a*/ 	.short	(.L_120 - .L_119)
.L_119:
        /*006c*/ 	.word	0x00000000
        /*0070*/ 	.short	0x0000
        /*0072*/ 	.short	0x0000
        /*0074*/ 	.byte	0x00, 0xf0, 0x21, 0x00


	//----- nvinfo : EIATTR_SPARSE_MMA_MASK
	.align		4
.L_120:
        /*0078*/ 	.byte	0x03, 0x50
        /*007a*/ 	.short	0x0000


	//----- nvinfo : EIATTR_MAXREG_COUNT
	.align		4
        /*007c*/ 	.byte	0x03, 0x1b
        /*007e*/ 	.short	0x00a8


	//----- nvinfo : EIATTR_NUM_BARRIERS
	.align		4
        /*0080*/ 	.byte	0x02, 0x4c
        /*0082*/ 	.byte	0x01
	.zero		1


	//----- nvinfo : EIATTR_MERCURY_ISA_VERSION
	.align		4
        /*0084*/ 	.byte	0x03, 0x5f
        /*0086*/ 	.short	0x0101


	//----- nvinfo : EIATTR_UNUSED_LOAD_BYTE_OFFSET
	.align		4
        /*0088*/ 	.byte	0x04, 0x44
        /*008a*/ 	.short	(.L_122 - .L_121)


	//   ....[0]....
.L_121:
        /*008c*/ 	.word	0x00002a20
        /*0090*/ 	.word	0x00000fff


	//----- nvinfo : EIATTR_COOP_GROUP_MASK_REGIDS
	.align		4
.L_122:
        /*0094*/ 	.byte	0x04, 0x29
        /*0096*/ 	.short	(.L_124 - .L_123)


	//   ....[0]....
.L_123:
        /*0098*/ 	.word	0xffffffff


	//   ....[1]....
        /*009c*/ 	.word	0xffffffff


	//   ....[2]....
        /*00a0*/ 	.word	0xffffffff


	//   ....[3]....
        /*00a4*/ 	.word	0xffffffff


	//   ....[4]....
        /*00a8*/ 	.word	0xffffffff


	//   ....[5]....
        /*00ac*/ 	.word	0xffffffff


	//   ....[6]....
        /*00b0*/ 	.word	0xffffffff


	//   ....[7]....
        /*00b4*/ 	.word	0xffffffff


	//   ....[8]....
        /*00b8*/ 	.word	0xffffffff


	//   ....[9]....
        /*00bc*/ 	.word	0xffffffff


	//   ....[10]....
        /*00c0*/ 	.word	0xffffffff


	//   ....[11]....
        /*00c4*/ 	.word	0xffffffff


	//   ....[12]....
        /*00c8*/ 	.word	0xffffffff


	//   ....[13]....
        /*00cc*/ 	.word	0xffffffff


	//   ....[14]....
        /*00d0*/ 	.word	0xffffffff


	//   ....[15]....
        /*00d4*/ 	.word	0xffffffff


	//   ....[16]....
        /*00d8*/ 	.word	0xffffffff


	//   ....[17]....
        /*00dc*/ 	.word	0xffffffff


	//   ....[18]....
        /*00e0*/ 	.word	0xffffffff


	//   ....[19]....
        /*00e4*/ 	.word	0xffffffff


	//   ....[20]....
        /*00e8*/ 	.word	0xffffffff


	//   ....[21]....
        /*00ec*/ 	.word	0xffffffff


	//   ....[22]....
        /*00f0*/ 	.word	0xffffffff


	//   ....[23]....
        /*00f4*/ 	.word	0xffffffff


	//   ....[24]....
        /*00f8*/ 	.word	0xffffffff


	//   ....[25]....
        /*00fc*/ 	.word	0xffffffff


	//   ....[26]....
        /*0100*/ 	.word	0xffffffff


	//   ....[27]....
        /*0104*/ 	.word	0xffffffff


	//   ....[28]....
        /*0108*/ 	.word	0xffffffff


	//   ....[29]....
        /*010c*/ 	.word	0xffffffff


	//   ....[30]....
        /*0110*/ 	.word	0xffffffff


	//   ....[31]....
        /*0114*/ 	.word	0xffffffff


	//   ....[32]....
        /*0118*/ 	.word	0xffffffff


	//   ....[33]....
        /*011c*/ 	.word	0xffffffff


	//   ....[34]....
        /*0120*/ 	.word	0xffffffff


	//   ....[35]....
        /*0124*/ 	.word	0xffffffff


	//   ....[36]....
        /*0128*/ 	.word	0xffffffff


	//   ....[37]....
        /*012c*/ 	.word	0xffffffff


	//   ....[38]....
        /*0130*/ 	.word	0xffffffff


	//   ....[39]....
        /*0134*/ 	.word	0xffffffff


	//   ....[40]....
        /*0138*/ 	.word	0xffffffff


	//   ....[41]....
        /*013c*/ 	.word	0xffffffff


	//   ....[42]....
        /*0140*/ 	.word	0xffffffff


	//   ....[43]....
        /*0144*/ 	.word	0xffffffff


	//   ....[44]....
        /*0148*/ 	.word	0xffffffff


	//   ....[45]....
        /*014c*/ 	.word	0xffffffff


	//   ....[46]....
        /*0150*/ 	.word	0xffffffff


	//   ....[47]....
        /*0154*/ 	.word	0xffffffff


	//   ....[48]....
        /*0158*/ 	.word	0xffffffff


	//   ....[49]....
        /*015c*/ 	.word	0xffffffff


	//   ....[50]....
        /*0160*/ 	.word	0xffffffff


	//   ....[51]....
        /*0164*/ 	.word	0xffffffff


	//   ....[52]....
        /*0168*/ 	.word	0xffffffff


	//   ....[53]....
        /*016c*/ 	.word	0xffffffff


	//   ....[54]....
        /*0170*/ 	.word	0xffffffff


	//   ....[55]....
        /*0174*/ 	.word	0xffffffff


	//   ....[56]....
        /*0178*/ 	.word	0xffffffff


	//   ....[57]....
        /*017c*/ 	.word	0xffffffff


	//   ....[58]....
        /*0180*/ 	.word	0xffffffff


	//   ....[59]....
        /*0184*/ 	.word	0xffffffff


	//   ....[60]....
        /*0188*/ 	.word	0x05000015


	//   ....[61]....
        /*018c*/ 	.word	0x05000015


	//   ....[62]....
        /*0190*/ 	.word	0x05000015


	//   ....[63]....
        /*0194*/ 	.word	0x05000015


	//   ....[64]....
        /*0198*/ 	.word	0x05000015


	//   ....[65]....
        /*019c*/ 	.word	0x05000015


	//   ....[66]....
        /*01a0*/ 	.word	0x05000015


	//   ....[67]....
        /*01a4*/ 	.word	0x05000015


	//   ....[68]....
        /*01a8*/ 	.word	0x05000015


	//   ....[69]....
        /*01ac*/ 	.word	0x05000015


	//   ....[70]....
        /*01b0*/ 	.word	0x05000015


	//   ....[71]....
        /*01b4*/ 	.word	0x05000015


	//   ....[72]....
        /*01b8*/ 	.word	0x05000015


	//   ....[73]....
        /*01bc*/ 	.word	0x05000015


	//   ....[74]....
        /*01c0*/ 	.word	0x05000015


	//   ....[75]....
        /*01c4*/ 	.word	0x05000015


	//   ....[76]....
        /*01c8*/ 	.word	0x05000015


	//   ....[77]....
        /*01cc*/ 	.word	0x05000015


	//   ....[78]....
        /*01d0*/ 	.word	0x05000015


	//   ....[79]....
        /*01d4*/ 	.word	0x05000015


	//   ....[80]....
        /*01d8*/ 	.word	0x05000015


	//   ....[81]....
        /*01dc*/ 	.word	0x05000015


	//   ....[82]....
        /*01e0*/ 	.word	0x05000015


	//   ....[83]....
        /*01e4*/ 	.word	0x05000015


	//   ....[84]....
        /*01e8*/ 	.word	0x05000015


	//   ....[85]....
        /*01ec*/ 	.word	0x05000015


	//   ....[86]....
        /*01f0*/ 	.word	0x05000015


	//   ....[87]....
        /*01f4*/ 	.word	0x05000015


	//   ....[88]....
        /*01f8*/ 	.word	0x05000015


	//   ....[89]....
        /*01fc*/ 	.word	0x05000015


	//   ....[90]....
        /*0200*/ 	.word	0x05000015


	//   ....[91]....
        /*0204*/ 	.word	0x05000015


	//   ....[92]....
        /*0208*/ 	.word	0x05000015


	//   ....[93]....
        /*020c*/ 	.word	0x05000015


	//   ....[94]....
        /*0210*/ 	.word	0x05000015


	//   ....[95]....
        /*0214*/ 	.word	0x05000015


	//----- nvinfo : EIATTR_COOP_GROUP_INSTR_OFFSETS
	.align		4
.L_124:
        /*0218*/ 	.byte	0x04, 0x28
        /*021a*/ 	.short	(.L_126 - .L_125)


	//   ....[0]....
.L_125:
        /*021c*/ 	.word	0x000004b0


	//   ....[1]....
        /*0220*/ 	.word	0x00000680


	//   ....[2]....
        /*0224*/ 	.word	0x000006a0


	//   ....[3]....
        /*0228*/ 	.word	0x000006c0


	//   ....[4]....
        /*022c*/ 	.word	0x000006e0


	//   ....[5]....
        /*0230*/ 	.word	0x00000700


	//   ....[6]....
        /*0234*/ 	.word	0x00000ae0


	//   ....[7]....
        /*0238*/ 	.word	0x00000b00


	//   ....[8]....
        /*023c*/ 	.word	0x00000b20


	//   ....[9]....
        /*0240*/ 	.word	0x00000b40


	//   ....[10]....
        /*0244*/ 	.word	0x00000b60


	//   ....[11]....
        /*0248*/ 	.word	0x00000f10


	//   ....[12]....
        /*024c*/ 	.word	0x000010e0


	//   ....[13]....
        /*0250*/ 	.word	0x00001140


	//   ....[14]....
        /*0254*/ 	.word	0x000011d0


	//   ....[15]....
        /*0258*/ 	.word	0x00001230


	//   ....[16]....
        /*025c*/ 	.word	0x00001280


	//   ....[17]....
        /*0260*/ 	.word	0x000012e0


	//   ....[18]....
        /*0264*/ 	.word	0x00001320


	//   ....[19]....
        /*0268*/ 	.word	0x00001330


	//   ....[20]....
        /*026c*/ 	.word	0x000013f0


	//   ....[21]....
        /*0270*/ 	.word	0x000015c0


	//   ....[22]....
        /*0274*/ 	.word	0x00001610


	//   ....[23]....
        /*0278*/ 	.word	0x00001670


	//   ....[24]....
        /*027c*/ 	.word	0x000016d0


	//   ....[25]....
        /*0280*/ 	.word	0x00001710


	//   ....[26]....
        /*0284*/ 	.word	0x00001750


	//   ....[27]....
        /*0288*/ 	.word	0x00001790


	//   ....[28]....
        /*028c*/ 	.word	0x000017a0


	//   ....[29]....
        /*0290*/ 	.word	0x00001c60


	//   ....[30]....
        /*0294*/ 	.word	0x00002740


	//   ....[31]....
        /*0298*/ 	.word	0x00002910


	//   ....[32]....
        /*029c*/ 	.word	0x00002930


	//   ....[33]....
        /*02a0*/ 	.word	0x00002950


	//   ....[34]....
        /*02a4*/ 	.word	0x00002970


	//   ....[35]....
        /*02a8*/ 	.word	0x00002990


	//   ....[36]....
        /*02ac*/ 	.word	0x00002d10


	//   ....[37]....
        /*02b0*/ 	.word	0x00002d30


	//   ....[38]....
        /*02b4*/ 	.word	0x00002d50


	//   ....[39]....
        /*02b8*/ 	.word	0x00002d70


	//   ....[40]....
        /*02bc*/ 	.word	0x00002d90


	//   ....[41]....
        /*02c0*/ 	.word	0x00003140


	//   ....[42]....
        /*02c4*/ 	.word	0x00003310


	//   ....[43]....
        /*02c8*/ 	.word	0x00003370


	//   ....[44]....
        /*02cc*/ 	.word	0x000033e0


	//   ....[45]....
        /*02d0*/ 	.word	0x00003430


	//   ....[46]....
        /*02d4*/ 	.word	0x00003480


	//   ....[47]....
        /*02d8*/ 	.word	0x000034c0


	//   ....[48]....
        /*02dc*/ 	.word	0x00003530


	//   ....[49]....
        /*02e0*/ 	.word	0x00003540


	//   ....[50]....
        /*02e4*/ 	.word	0x00003620


	//   ....[51]....
        /*02e8*/ 	.word	0x000037f0


	//   ....[52]....
        /*02ec*/ 	.word	0x00003840


	//   ....[53]....
        /*02f0*/ 	.word	0x000038c0


	//   ....[54]....
        /*02f4*/ 	.word	0x00003910


	//   ....[55]....
        /*02f8*/ 	.word	0x00003960


	//   ....[56]....
        /*02fc*/ 	.word	0x000039c0


	//   ....[57]....
        /*0300*/ 	.word	0x00003a00


	//   ....[58]....
        /*0304*/ 	.word	0x00003a10


	//   ....[59]....
        /*0308*/ 	.word	0x00003eb0


	//   ....[60]....
        /*030c*/ 	.word	0x00004510


	//   ....[61]....
        /*0310*/ 	.word	0x00004590


	//   ....[62]....
        /*0314*/ 	.word	0x00004620


	//   ....[63]....
        /*0318*/ 	.word	0x00004720


	//   ....[64]....
        /*031c*/ 	.word	0x000047a0


	//   ....[65]....
        /*0320*/ 	.word	0x00004840


	//   ....[66]....
        /*0324*/ 	.word	0x000048c0


	//   ....[67]....
        /*0328*/ 	.word	0x00004950


	//   ....[68]....
        /*032c*/ 	.word	0x00004980


	//   ....[69]....
        /*0330*/ 	.word	0x00004a30


	//   ....[70]....
        /*0334*/ 	.word	0x00004ab0


	//   ....[71]....
        /*0338*/ 	.word	0x00004b30


	//   ....[72]....
        /*033c*/ 	.word	0x00004bf0


	//   ....[73]....
        /*0340*/ 	.word	0x00004c80


	//   ....[74]....
        /*0344*/ 	.word	0x00004d00


	//   ....[75]....
        /*0348*/ 	.word	0x00004d80


	//   ....[76]....
        /*034c*/ 	.word	0x00004e00


	//   ....[77]....
        /*0350*/ 	.word	0x00004e60


	//   ....[78]....
        /*0354*/ 	.word	0x00004ed0


	//   ....[79]....
        /*0358*/ 	.word	0x00004f50


	//   ....[80]....
        /*035c*/ 	.word	0x00004fe0


	//   ....[81]....
        /*0360*/ 	.word	0x000050b0


	//   ....[82]....
        /*0364*/ 	.word	0x00005140


	//   ....[83]....
        /*0368*/ 	.word	0x000051d0


	//   ....[84]....
        /*036c*/ 	.word	0x00005260


	//   ....[85]....
        /*0370*/ 	.word	0x00005310


	//   ....[86]....
        /*0374*/ 	.word	0x00005340


	//   ....[87]....
        /*0378*/ 	.word	0x000053f0


	//   ....[88]....
        /*037c*/ 	.word	0x00005470


	//   ....[89]....
        /*0380*/ 	.word	0x000054f0


	//   ....[90]....
        /*0384*/ 	.word	0x000055b0


	//   ....[91]....
        /*0388*/ 	.word	0x00005650


	//   ....[92]....
        /*038c*/ 	.word	0x000056f0


	//   ....[93]....
        /*0390*/ 	.word	0x00005780


	//   ....[94]....
        /*0394*/ 	.word	0x00005800


	//   ....[95]....
        /*0398*/ 	.word	0x00005860


	//----- nvinfo : EIATTR_VRC_CTA_INIT_COUNT
	.align		4
.L_126:
        /*039c*/ 	.byte	0x02, 0x4a
	.zero		1
	.zero		1


	//----- nvinfo : EIATTR_EXIT_INSTR_OFFSETS
	.align		4
        /*03a0*/ 	.byte	0x04, 0x1c
        /*03a2*/ 	.short	(.L_128 - .L_127)


	//   ....[0]....
.L_127:
        /*03a4*/ 	.word	0x00001f30


	//   ....[1]....
        /*03a8*/ 	.word	0x00001f50


	//   ....[2]....
        /*03ac*/ 	.word	0x000044a0


	//   ....[3]....
        /*03b0*/ 	.word	0x000044c0


	//----- nvinfo : EIATTR_MAX_THREADS
	.align		4
.L_128:
        /*03b4*/ 	.byte	0x04, 0x05
        /*03b6*/ 	.short	(.L_130 - .L_129)
.L_129:
        /*03b8*/ 	.word	0x00000180
        /*03bc*/ 	.word	0x00000001
        /*03c0*/ 	.word	0x00000001


	//----- nvinfo : EIATTR_CRS_STACK_SIZE
	.align		4
.L_130:
        /*03c4*/ 	.byte	0x04, 0x1e
        /*03c6*/ 	.short	(.L_132 - .L_131)
.L_131:
        /*03c8*/ 	.word	0x00000000


	//----- nvinfo : EIATTR_CBANK_PARAM_SIZE
	.align		4
.L_132:
        /*03cc*/ 	.byte	0x03, 0x19
        /*03ce*/ 	.short	0x0024


	//----- nvinfo : EIATTR_PARAM_CBANK
	.align		4
        /*03d0*/ 	.byte	0x04, 0x0a
        /*03d2*/ 	.short	(.L_134 - .L_133)
	.align		4
.L_133:
        /*03d4*/ 	.word	index@(.nv.constant0._ZN3cub18CUB_300001_SM_10006detail4scan16DeviceScanKernelINS2_10policy_hubIiiijN4cuda3std3__44plusIvEEE10Policy1000EN6thrust24THRUST_300001_SM_1000_NS10device_ptrIKiEENSE_IiEENS0_13ScanTileStateIiLb1EEES9_NS0_8NullTypeEjiLb0ESK_EEvT0_T1_T2_iT3_T4_T5_)
        /*03d8*/ 	.short	0x0380
        /*03da*/ 	.short	0x0024


	//----- nvinfo : EIATTR_SW_WAR
	.align		4
.L_134:
        /*03dc*/ 	.byte	0x04, 0x36
        /*03de*/ 	.short	(.L_136 - .L_135)
.L_135:
        /*03e0*/ 	.word	0x00000008
.L_136:


//--------------------- .nv.info._ZN3cub18CUB_300001_SM_10006detail4scan20DeviceScanInitKernelINS0_13ScanTileStateIiLb1EEEEEvT_i --------------------------
	.section	.nv.info._ZN3cub18CUB_300001_SM_10006detail4scan20DeviceScanInitKernelINS0_13ScanTileStateIiLb1EEEEEvT_i,"",@"SHT_CUDA_INFO"
	.sectionflags	@""
	.align	4


	//----- nvinfo : EIATTR_CUDA_API_VERSION
	.align		4
        /*0000*/ 	.byte	0x04, 0x37
        /*0002*/ 	.short	(.L_138 - .L_137)
.L_137:
        /*0004*/ 	.word	0x00000082


	//----- nvinfo : EIATTR_KPARAM_INFO
	.align		4
.L_138:
        /*0008*/ 	.byte	0x04, 0x17
        /*000a*/ 	.short	(.L_140 - .L_139)
.L_139:
        /*000c*/ 	.word	0x00000000
        /*0010*/ 	.short	0x0001
        /*0012*/ 	.short	0x0008
        /*0014*/ 	.byte	0x00, 0xf0, 0x11, 0x00


	//----- nvinfo : EIATTR_KPARAM_INFO
	.align		4
.L_140:
        /*0018*/ 	.byte	0x04, 0x17
        /*001a*/ 	.short	(.L_142 - .L_141)
.L_141:
        /*001c*/ 	.word	0x00000000
        /*0020*/ 	.short	0x0000
        /*0022*/ 	.short	0x0000
        /*0024*/ 	.byte	0x00, 0xf0, 0x21, 0x00


	//----- nvinfo : EIATTR_SPARSE_MMA_MASK
	.align		4
.L_142:
        /*0028*/ 	.byte	0x03, 0x50
        /*002a*/ 	.short	0x0000


	//----- nvinfo : EIATTR_MAXREG_COUNT
	.align		4
        /*002c*/ 	.byte	0x03, 0x1b
        /*002e*/ 	.short	0x00ff


	//----- nvinfo : EIATTR_MERCURY_ISA_VERSION
	.align		4
        /*0030*/ 	.byte	0x03, 0x5f
        /*0032*/ 	.short	0x0101


	//----- nvinfo : EIATTR_VRC_CTA_INIT_COUNT
	.align		4
        /*0034*/ 	.byte	0x02, 0x4a
	.zero		1
	.zero		1


	//----- nvinfo : EIATTR_EXIT_INSTR_OFFSETS
	.align		4
        /*0038*/ 	.byte	0x04, 0x1c
        /*003a*/ 	.short	(.L_144 - .L_143)


	//   ....[0]....
.L_143:
        /*003c*/ 	.word	0x000000f0


	//   ....[1]....
        /*0040*/ 	.word	0x00000130


	//----- nvinfo : EIATTR_CBANK_PARAM_SIZE
	.align		4
.L_144:
        /*0044*/ 	.byte	0x03, 0x19
        /*0046*/ 	.short	0x000c


	//----- nvinfo : EIATTR_PARAM_CBANK
	.align		4
        /*0048*/ 	.byte	0x04, 0x0a
        /*004a*/ 	.short	(.L_146 - .L_145)
	.align		4
.L_145:
        /*004c*/ 	.word	index@(.nv.constant0._ZN3cub18CUB_300001_SM_10006detail4scan20DeviceScanInitKernelINS0_13ScanTileStateIiLb1EEEEEvT_i)
        /*0050*/ 	.short	0x0380
        /*0052*/ 	.short	0x000c


	//----- nvinfo : EIATTR_SW_WAR
	.align		4
.L_146:
        /*0054*/ 	.byte	0x04, 0x36
        /*0056*/ 	.short	(.L_148 - .L_147)
.L_147:
        /*0058*/ 	.word	0x00000008
.L_148:


//--------------------- .nv.info._ZN3cub18CUB_300001_SM_10006detail11EmptyKernelIvEEvv --------------------------
	.section	.nv.info._ZN3cub18CUB_300001_SM_10006detail11EmptyKernelIvEEvv,"",@"SHT_CUDA_INFO"
	.sectionflags	@""
	.align	4


	//----- nvinfo : EIATTR_CUDA_API_VERSION
	.align		4
        /*0000*/ 	.byte	0x04, 0x37
        /*0002*/ 	.short	(.L_150 - .L_149)
.L_149:
        /*0004*/ 	.word	0x00000082


	//----- nvinfo : EIATTR_SPARSE_MMA_MASK
	.align		4
.L_150:
        /*0008*/ 	.byte	0x03, 0x50
        /*000a*/ 	.short	0x0000


	//----- nvinfo : EIATTR_MAXREG_COUNT
	.align		4
        /*000c*/ 	.byte	0x03, 0x1b
        /*000e*/ 	.short	0x00ff


	//----- nvinfo : EIATTR_MERCURY_ISA_VERSION
	.align		4
        /*0010*/ 	.byte	0x03, 0x5f
        /*0012*/ 	.short	0x0101


	//----- nvinfo : EIATTR_VRC_CTA_INIT_COUNT
	.align		4
        /*0014*/ 	.byte	0x02, 0x4a
	.zero		1
	.zero		1


	//----- nvinfo : EIATTR_EXIT_INSTR_OFFSETS
	.align		4
        /*0018*/ 	.byte	0x04, 0x1c
        /*001a*/ 	.short	(.L_152 - .L_151)


	//   ....[0]....
.L_151:
        /*001c*/ 	.word	0x00000010


	//----- nvinfo : EIATTR_SW_WAR
	.align		4
.L_152:
        /*0020*/ 	.byte	0x04, 0x36
        /*0022*/ 	.short	(.L_154 - .L_153)
.L_153:
        /*0024*/ 	.word	0x00000008
.L_154:


//--------------------- .nv.info._Z30count_tokens_per_expert_kernelPKiPii --------------------------
	.section	.nv.info._Z30count_tokens_per_expert_kernelPKiPii,"",@"SHT_CUDA_INFO"
	.sectionflags	@""
	.align	4


	//----- nvinfo : EIATTR_CUDA_API_VERSION
	.align		4
        /*0000*/ 	.byte	0x04, 0x37
        /*0002*/ 	.short	(.L_156 - .L_155)
.L_155:
        /*0004*/ 	.word	0x00000082


	//----- nvinfo : EIATTR_KPARAM_INFO
	.align		4
.L_156:
        /*0008*/ 	.byte	0x04, 0x17
        /*000a*/ 	.short	(.L_158 - .L_157)
.L_157:
        /*000c*/ 	.word	0x00000000
        /*0010*/ 	.short	0x0002
        /*0012*/ 	.short	0x0010
        /*0014*/ 	.byte	0x00, 0xf0, 0x11, 0x00


	//----- nvinfo : EIATTR_KPARAM_INFO
	.align		4
.L_158:
        /*0018*/ 	.byte	0x04, 0x17
        /*001a*/ 	.short	(.L_160 - .L_159)
.L_159:
        /*001c*/ 	.word	0x00000000
        /*0020*/ 	.short	0x0001
        /*0022*/ 	.short	0x0008
        /*0024*/ 	.byte	0x00, 0xf5, 0x21, 0x00


	//----- nvinfo : EIATTR_KPARAM_INFO
	.align		4
.L_160:
        /*0028*/ 	.byte	0x04, 0x17
        /*002a*/ 	.short	(.L_162 - .L_161)
.L_161:
        /*002c*/ 	.word	0x00000000
        /*0030*/ 	.short	0x0000
        /*0032*/ 	.short	0x0000
        /*0034*/ 	.byte	0x00, 0xf5, 0x21, 0x00


	//----- nvinfo : EIATTR_SPARSE_MMA_MASK
	.align		4
.L_162:
        /*0038*/ 	.byte	0x03, 0x50
        /*003a*/ 	.short	0x0000


	//----- nvinfo : EIATTR_MAXREG_COUNT
	.align		4
        /*003c*/ 	.byte	0x03, 0x1b
        /*003e*/ 	.short	0x00ff


	//----- nvinfo : EIATTR_MERCURY_ISA_VERSION
	.align		4
        /*0040*/ 	.byte	0x03, 0x5f
        /*0042*/ 	.short	0x0101


	//----- nvinfo : EIATTR_VRC_CTA_INIT_COUNT
	.align		4
        /*0044*/ 	.byte	0x02, 0x4a
	.zero		1
	.zero		1


	//----- nvinfo : EIATTR_EXIT_INSTR_OFFSETS
	.align		4
        /*0048*/ 	.byte	0x04, 0x1c
        /*004a*/ 	.short	(.L_164 - .L_163)


	//   ....[0]....
.L_163:
        /*004c*/ 	.word	0x00000070


	//   ....[1]....
        /*0050*/ 	.word	0x00000100


	//----- nvinfo : EIATTR_CBANK_PARAM_SIZE
	.align		4
.L_164:
        /*0054*/ 	.byte	0x03, 0x19
        /*0056*/ 	.short	0x0014


	//----- nvinfo : EIATTR_PARAM_CBANK
	.align		4
        /*0058*/ 	.byte	0x04, 0x0a
        /*005a*/ 	.short	(.L_166 - .L_165)
	.align		4
.L_165:
        /*005c*/ 	.word	index@(.nv.constant0._Z30count_tokens_per_expert_kernelPKiPii)
        /*0060*/ 	.short	0x0380
        /*0062*/ 	.short	0x0014


	//----- nvinfo : EIATTR_SW_WAR
	.align		4
.L_166:
        /*0064*/ 	.byte	0x04, 0x36
        /*0066*/ 	.short	(.L_168 - .L_167)
.L_167:
        /*0068*/ 	.word	0x00000008
.L_168:


//--------------------- .nv.callgraph             --------------------------
	.section	.nv.callgraph,"",@"SHT_CUDA_CALLGRAPH"
	.align	4
	.sectionentsize	8
	.align		4
        /*0000*/ 	.word	0x00000000
	.align		4
        /*0004*/ 	.word	0xffffffff
	.align		4
        /*0008*/ 	.word	0x00000000
	.align		4
        /*000c*/ 	.word	0xfffffffe
	.align		4
        /*0010*/ 	.word	0x00000000
	.align		4
        /*0014*/ 	.word	0xfffffffd
	.align		4
        /*0018*/ 	.word	0x00000000
	.align		4
        /*001c*/ 	.word	0xfffffffc


//--------------------- .nv.constant4             --------------------------
	.section	.nv.constant4,"a",@progbits
	.align	8
	.align		8
.nv.constant4:
        /*0000*/ 	.dword	_ZN41_INTERNAL_8a77d6a6_4_k_cu_1f39b20c_2463534cuda3std3__45__cpo5beginE
	.align		8
        /*0008*/ 	.dword	_ZN41_INTERNAL_8a77d6a6_4_k_cu_1f39b20c_2463534cuda3std3__45__cpo3endE
	.align		8
        /*0010*/ 	.dword	_ZN41_INTERNAL_8a77d6a6_4_k_cu_1f39b20c_2463534cuda3std3__45__cpo6cbeginE
	.align		8
        /*0018*/ 	.dword	_ZN41_INTERNAL_8a77d6a6_4_k_cu_1f39b20c_2463534cuda3std3__45__cpo4cendE
	.align		8
        /*0020*/ 	.dword	_ZN41_INTERNAL_8a77d6a6_4_k_cu_1f39b20c_2463534cuda3std3__45__cpo6rbeginE
	.align		8
        /*0028*/ 	.dword	_ZN41_INTERNAL_8a77d6a6_4_k_cu_1f39b20c_2463534cuda3std3__45__cpo4rendE
	.align		8
        /*0030*/ 	.dword	_ZN41_INTERNAL_8a77d6a6_4_k_cu_1f39b20c_2463534cuda3std3__45__cpo7crbeginE
	.align		8
        /*0038*/ 	.dword	_ZN41_INTERNAL_8a77d6a6_4_k_cu_1f39b20c_2463534cuda3std3__45__cpo5crendE
	.align		8
        /*0040*/ 	.dword	_ZN41_INTERNAL_8a77d6a6_4_k_cu_1f39b20c_2463534cuda3std3__443_GLOBAL__N__8a77d6a6_4_k_cu_1f39b20c_2463536ignoreE
	.align		8
        /*0048*/ 	.dword	_ZN41_INTERNAL_8a77d6a6_4_k_cu_1f39b20c_2463534cuda3std3__419piecewise_constructE
	.align		8
        /*0050*/ 	.dword	_ZN41_INTERNAL_8a77d6a6_4_k_cu_1f39b20c_2463534cuda3std3__48in_placeE
	.align		8
        /*0058*/ 	.dword	_ZN41_INTERNAL_8a77d6a6_4_k_cu_1f39b20c_2463534cuda3std3__420unreachable_sentinelE
	.align		8
        /*0060*/ 	.dword	_ZN41_INTERNAL_8a77d6a6_4_k_cu_1f39b20c_2463534cuda3std3__47nulloptE
	.align		8
        /*0068*/ 	.dword	_ZN41_INTERNAL_8a77d6a6_4_k_cu_1f39b20c_2463534cuda3std3__48unexpectE
	.align		8
        /*0070*/ 	.dword	_ZN41_INTERNAL_8a77d6a6_4_k_cu_1f39b20c_2463534cuda3std6ranges3__45__cpo4swapE
	.align		8
        /*0078*/ 	.dword	_ZN41_INTERNAL_8a77d6a6_4_k_cu_1f39b20c_2463534cuda3std6ranges3__45__cpo9iter_moveE
	.align		8
        /*0080*/ 	.dword	_ZN41_INTERNAL_8a77d6a6_4_k_cu_1f39b20c_2463534cuda3std6ranges3__45__cpo5beginE
	.align		8
        /*0088*/ 	.dword	_ZN41_INTERNAL_8a77d6a6_4_k_cu_1f39b20c_2463534cuda3std6ranges3__45__cpo3endE
	.align		8
        /*0090*/ 	.dword	_ZN41_INTERNAL_8a77d6a6_4_k_cu_1f39b20c_2463534cuda3std6ranges3__45__cpo6cbeginE
	.align		8
        /*0098*/ 	.dword	_ZN41_INTERNAL_8a77d6a6_4_k_cu_1f39b20c_2463534cuda3std6ranges3__45__cpo4cendE
	.align		8
        /*00a0*/ 	.dword	_ZN41_INTERNAL_8a77d6a6_4_k_cu_1f39b20c_2463534cuda3std6ranges3__45__cpo7advanceE
	.align		8
        /*00a8*/ 	.dword	_ZN41_INTERNAL_8a77d6a6_4_k_cu_1f39b20c_2463534cuda3std6ranges3__45__cpo9iter_swapE
	.align		8
        /*00b0*/ 	.dword	_ZN41_INTERNAL_8a77d6a6_4_k_cu_1f39b20c_2463534cuda3std6ranges3__45__cpo4nextE
	.align		8
        /*00b8*/ 	.dword	_ZN41_INTERNAL_8a77d6a6_4_k_cu_1f39b20c_2463534cuda3std6ranges3__45__cpo4prevE
	.align		8
        /*00c0*/ 	.dword	_ZN41_INTERNAL_8a77d6a6_4_k_cu_1f39b20c_2463534cuda3std6ranges3__45__cpo4dataE
	.align		8
        /*00c8*/ 	.dword	_ZN41_INTERNAL_8a77d6a6_4_k_cu_1f39b20c_2463534cuda3std6ranges3__45__cpo5cdataE
	.align		8
        /*00d0*/ 	.dword	_ZN41_INTERNAL_8a77d6a6_4_k_cu_1f39b20c_2463534cuda3std6ranges3__45__cpo4sizeE
	.align		8
        /*00d8*/ 	.dword	_ZN41_INTERNAL_8a77d6a6_4_k_cu_1f39b20c_2463534cuda3std6ranges3__45__cpo5ssizeE
	.align		8
        /*00e0*/ 	.dword	_ZN41_INTERNAL_8a77d6a6_4_k_cu_1f39b20c_2463534cuda3std6ranges3__45__cpo8distanceE
	.align		8
        /*00e8*/ 	.dword	_ZN41_INTERNAL_8a77d6a6_4_k_cu_1f39b20c_2463536thrust24THRUST_300001_SM_1000_NS8cuda_cub3parE
	.align		8
        /*00f0*/ 	.dword	_ZN41_INTERNAL_8a77d6a6_4_k_cu_1f39b20c_2463536thrust24THRUST_300001_SM_1000_NS8cuda_cub10par_nosyncE
	.align		8
        /*00f8*/ 	.dword	_ZN41_INTERNAL_8a77d6a6_4_k_cu_1f39b20c_2463536thrust24THRUST_300001_SM_1000_NS6system6detail10sequential3seqE
	.align		8
        /*0100*/ 	.dword	_ZN41_INTERNAL_8a77d6a6_4_k_cu_1f39b20c_2463536thrust24THRUST_300001_SM_1000_NS6system3cpp3parE
	.align		8
        /*0108*/ 	.dword	_ZN41_INTERNAL_8a77d6a6_4_k_cu_1f39b20c_2463536thrust24THRUST_300001_SM_1000_NS12placeholders2_1E
	.align		8
        /*0110*/ 	.dword	_ZN41_INTERNAL_8a77d6a6_4_k_cu_1f39b20c_2463536thrust24THRUST_300001_SM_1000_NS12placeholders2_2E
	.align		8
        /*0118*/ 	.dword	_ZN41_INTERNAL_8a77d6a6_4_k_cu_1f39b20c_2463536thrust24THRUST_300001_SM_1000_NS12placeholders2_3E
	.align		8
        /*0120*/ 	.dword	_ZN41_INTERNAL_8a77d6a6_4_k_cu_1f39b20c_2463536thrust24THRUST_300001_SM_1000_NS12placeholders2_4E
	.align		8
        /*0128*/ 	.dword	_ZN41_INTERNAL_8a77d6a6_4_k_cu_1f39b20c_2463536thrust24THRUST_300001_SM_1000_NS12placeholders2_5E
	.align		8
        /*0130*/ 	.dword	_ZN41_INTERNAL_8a77d6a6_4_k_cu_1f39b20c_2463536thrust24THRUST_300001_SM_1000_NS12placeholders2_6E
	.align		8
        /*0138*/ 	.dword	_ZN41_INTERNAL_8a77d6a6_4_k_cu_1f39b20c_2463536thrust24THRUST_300001_SM_1000_NS12placeholders2_7E
	.align		8
        /*0140*/ 	.dword	_ZN41_INTERNAL_8a77d6a6_4_k_cu_1f39b20c_2463536thrust24THRUST_300001_SM_1000_NS12placeholders2_8E
	.align		8
        /*0148*/ 	.dword	_ZN41_INTERNAL_8a77d6a6_4_k_cu_1f39b20c_2463536thrust24THRUST_300001_SM_1000_NS12placeholders2_9E
	.align		8
        /*0150*/ 	.dword	_ZN41_INTERNAL_8a77d6a6_4_k_cu_1f39b20c_2463536thrust24THRUST_300001_SM_1000_NS12placeholders3_10E
	.align		8
        /*0158*/ 	.dword	_ZN41_INTERNAL_8a77d6a6_4_k_cu_1f39b20c_2463536thrust24THRUST_300001_SM_1000_NS3seqE
	.align		8
        /*0160*/ 	.dword	_ZN41_INTERNAL_8a77d6a6_4_k_cu_1f39b20c_2463536thrust24THRUST_300001_SM_1000_NS6deviceE


//--------------------- .text._ZN3cub18CUB_300001_SM_10006detail4scan16DeviceScanKernelINS2_10policy_hubIiiimN4cuda3std3__44plusIvEEE10Policy1000EN6thrust24THRUST_300001_SM_1000_NS10device_ptrIKiEENSE_IiEENS0_13ScanTileStateIiLb1EEES9_NS0_8NullTypeEmiLb0ESK_EEvT0_T1_T2_iT3_T4_T5_ --------------------------
	.section	.text._ZN3cub18CUB_300001_SM_10006detail4scan16DeviceScanKernelINS2_10policy_hubIiiimN4cuda3std3__44plusIvEEE10Policy1000EN6thrust24THRUST_300001_SM_1000_NS10device_ptrIKiEENSE_IiEENS0_13ScanTileStateIiLb1EEES9_NS0_8NullTypeEmiLb0ESK_EEvT0_T1_T2_iT3_T4_T5_,"ax",@progbits
	.align	128
        .global         _ZN3cub18CUB_300001_SM_10006detail4scan16DeviceScanKernelINS2_10policy_hubIiiimN4cuda3std3__44plusIvEEE10Policy1000EN6thrust24THRUST_300001_SM_1000_NS10device_ptrIKiEENSE_IiEENS0_13ScanTileStateIiLb1EEES9_NS0_8NullTypeEmiLb0ESK_EEvT0_T1_T2_iT3_T4_T5_
        .type           _ZN3cub18CUB_300001_SM_10006detail4scan16DeviceScanKernelINS2_10policy_hubIiiimN4cuda3std3__44plusIvEEE10Policy1000EN6thrust24THRUST_300001_SM_1000_NS10device_ptrIKiEENSE_IiEENS0_13ScanTileStateIiLb1EEES9_NS0_8NullTypeEmiLb0ESK_EEvT0_T1_T2_iT3_T4_T5_,@function
        .size           _ZN3cub18CUB_300001_SM_10006detail4scan16DeviceScanKernelINS2_10policy_hubIiiimN4cuda3std3__44plusIvEEE10Policy1000EN6thrust24THRUST_300001_SM_1000_NS10device_ptrIKiEENSE_IiEENS0_13ScanTileStateIiLb1EEES9_NS0_8NullTypeEmiLb0ESK_EEvT0_T1_T2_iT3_T4_T5_,(.L_x_190 - _ZN3cub18CUB_300001_SM_10006detail4scan16DeviceScanKernelINS2_10policy_hubIiiimN4cuda3std3__44plusIvEEE10Policy1000EN6thrust24THRUST_300001_SM_1000_NS10device_ptrIKiEENSE_IiEENS0_13ScanTileStateIiLb1EEES9_NS0_8NullTypeEmiLb0ESK_EEvT0_T1_T2_iT3_T4_T5_)
        .other          _ZN3cub18CUB_300001_SM_10006detail4scan16DeviceScanKernelINS2_10policy_hubIiiimN4cuda3std3__44plusIvEEE10Policy1000EN6thrust24THRUST_300001_SM_1000_NS10device_ptrIKiEENSE_IiEENS0_13ScanTileStateIiLb1EEES9_NS0_8NullTypeEmiLb0ESK_EEvT0_T1_T2_iT3_T4_T5_,@"STO_CUDA_ENTRY STV_DEFAULT"
_ZN3cub18CUB_300001_SM_10006detail4scan16DeviceScanKernelINS2_10policy_hubIiiimN4cuda3std3__44plusIvEEE10Policy1000EN6thrust24THRUST_300001_SM_1000_NS10device_ptrIKiEENSE_IiEENS0_13ScanTileStateIiLb1EEES9_NS0_8NullTypeEmiLb0ESK_EEvT0_T1_T2_iT3_T4_T5_:
.text._ZN3cub18CUB_300001_SM_10006detail4scan16DeviceScanKernelINS2_10policy_hubIiiimN4cuda3std3__44plusIvEEE10Policy1000EN6thrust24THRUST_300001_SM_1000_NS10device_ptrIKiEENSE_IiEENS0_13ScanTileStateIiLb1EEES9_NS0_8NullTypeEmiLb0ESK_EEvT0_T1_T2_iT3_T4_T5_:
[----:B------:R-:W-:Y:S08]  /*0000*/  LDC R1, c[0x0][0x37c] ;  /* 0x0000df00ff017b82 */ /* 0x000ff00000000800 */
[----:B------:R-:W0:Y:S01]  /*0010*/  S2UR UR6, SR_CTAID.X ;  /* 0x00000000000679c3 */ /* 0x000e220000002500 */
[----:B------:R-:W0:Y:S01]  /*0020*/  LDCU UR4, c[0x0][0x398] ;  /* 0x00007300ff0477ac */ /* 0x000e220008000800 */
[----:B------:R-:W1:Y:S01]  /*0030*/  LDCU.64 UR8, c[0x0][0x3a0] ;  /* 0x00007400ff0877ac */ /* 0x000e620008000a00 */
[----:B------:R-:W2:Y:S01]  /*0040*/  LDCU.64 UR12, c[0x0][0x358] ;  /* 0x00006b00ff0c77ac */ /* 0x000ea20008000a00 */
[----:B0-----:R-:W-:-:S04]  /*0050*/  UIADD3 UR6, UPT, UPT, UR6, UR4, URZ ;  /* 0x0000000406067290 */ /* 0x001fc8000fffe0ff */
[----:B------:R-:W-:-:S04]  /*0060*/  UIMAD.WIDE UR10, UR6, 0x1ee0, URZ ;  /* 0x00001ee0060a78a5 */ /* 0x000fc8000f8e02ff */
[----:B-1----:R-:W-:-:S04]  /*0070*/  UIADD3 UR7, UP0, UPT, -UR10, UR8, URZ ;  /* 0x000000080a077290 */ /* 0x002fc8000ff1e1ff */
[----:B------:R-:W-:Y:S02]  /*0080*/  UIADD3.X UR4, UPT, UPT, ~UR11, UR9, URZ, UP0, !UPT ;  /* 0x000000090b047290 */ /* 0x000fe400087fe5ff */
[----:B------:R-:W-:-:S04]  /*0090*/  UISETP.GE.U32.AND UP0, UPT, UR7, 0x1ee1, UPT ;  /* 0x00001ee10700788c */ /* 0x000fc8000bf06070 */
[----:B------:R-:W-:-:S09]  /*00a0*/  UISETP.GE.U32.AND.EX UP0, UPT, UR4, URZ, UPT, UP0 ;  /* 0x000000ff0400728c */ /* 0x000fd2000bf06100 */
[----:B--2---:R-:W-:Y:S05]  /*00b0*/  BRA.U !UP0, `(.L_x_0) ;  /* 0x0000001d08047547 */ /* 0x004fea000b800000 */
[----:B------:R-:W0:Y:S01]  /*00c0*/  S2R R36, SR_TID.X ;  /* 0x0000000000247919 */ /* 0x000e220000002100 */
[----:B------:R-:W1:Y:S01]  /*00d0*/  LDCU.64 UR4, c[0x0][0x380] ;  /* 0x00007000ff0477ac */ /* 0x000e620008000a00 */
[C---:B0-----:R-:W-:Y:S02]  /*00e0*/  LOP3.LUT R0, R36.reuse, 0x1f, RZ, 0xc0, !PT ;  /* 0x0000001f24007812 */ /* 0x041fe400078ec0ff */
[----:B------:R-:W-:-:S05]  /*00f0*/  LOP3.LUT R3, R36, 0x3e0, RZ, 0xc0, !PT ;  /* 0x000003e024037812 */ /* 0x000fca00078ec0ff */
[----:B------:R-:W-:-:S05]  /*0100*/  IMAD R0, R3, 0x13, R0 ;  /* 0x0000001303007824 */ /* 0x000fca00078e0200 */
[----:B------:R-:W-:-:S05]  /*0110*/  IADD3 R0, P0, PT, R0, UR10, RZ ;  /* 0x0000000a00007c10 */ /* 0x000fca000ff1e0ff */
[----:B------:R-:W-:Y:S02]  /*0120*/  IMAD.X R41, RZ, RZ, UR11, P0 ;  /* 0x0000000bff297e24 */ /* 0x000fe400080e06ff */
[----:B------:R-:W-:-:S03]  /*0130*/  IMAD.SHL.U32 R42, R0, 0x4, RZ ;  /* 0x00000004002a7824 */ /* 0x000fc600078e00ff */
[----:B------:R-:W-:Y:S02]  /*0140*/  SHF.L.U64.HI R41, R0, 0x2, R41 ;  /* 0x0000000200297819 */ /* 0x000fe40000010229 */
[----:B-1----:R-:W-:-:S04]  /*0150*/  IADD3 R2, P0, PT, R42, UR4, RZ ;  /* 0x000000042a027c10 */ /* 0x002fc8000ff1e0ff */
[----:B------:R-:W-:-:S05]  /*0160*/  IADD3.X R3, PT, PT, R41, UR5, RZ, P0, !PT ;  /* 0x0000000529037c10 */ /* 0x000fca00087fe4ff */
[----:B------:R-:W2:Y:S04]  /*0170*/  LDG.E R5, desc[UR12][R2.64] ;  /* 0x0000000c02057981 */ /* 0x000ea8000c1e1900 */
[----:B------:R-:W3:Y:S04]  /*0180*/  LDG.E R7, desc[UR12][R2.64+0x80] ;  /* 0x0000800c02077981 */ /* 0x000ee8000c1e1900 */
[----:B------:R-:W4:Y:S04]  /*0190*/  LDG.E R9, desc[UR12][R2.64+0x100] ;  /* 0x0001000c02097981 */ /* 0x000f28000c1e1900 */
[----:B------:R-:W5:Y:S04]  /*01a0*/  LDG.E R11, desc[UR12][R2.64+0x180] ;  /* 0x0001800c020b7981 */ /* 0x000f68000c1e1900 */
        /* <DEDUP_REMOVED lines=14> */
[----:B------:R-:W5:Y:S01]  /*0290*/  LDG.E R0, desc[UR12][R2.64+0x900] ;  /* 0x0009000c02007981 */ /* 0x000f62000c1e1900 */
[----:B------:R-:W0:Y:S01]  /*02a0*/  S2UR UR5, SR_CgaCtaId ;  /* 0x00000000000579c3 */ /* 0x000e220000008800 */
[----:B------:R-:W-:Y:S01]  /*02b0*/  SHF.R.U32.HI R32, RZ, 0x5, R36 ;  /* 0x00000005ff207819 */ /* 0x000fe20000011624 */
[----:B------:R-:W-:Y:S01]  /*02c0*/  UMOV UR4, 0x400 ;  /* 0x0000040000047882 */ /* 0x000fe20000000000 */
[----:B------:R-:W1:Y:S01]  /*02d0*/  S2R R44, SR_LANEID ;  /* 0x00000000002c7919 */ /* 0x000e620000000000 */
[----:B------:R-:W-:Y:S01]  /*02e0*/  UISETP.NE.AND UP0, UPT, UR6, URZ, UPT ;  /* 0x000000ff0600728c */ /* 0x000fe2000bf05270 */
[----:B------:R-:W-:Y:S01]  /*02f0*/  BSSY.RECONVERGENT B0, `(.L_x_1) ;  /* 0x000014b000007945 */ /* 0x000fe20003800200 */
[----:B0-----:R-:W-:Y:S01]  /*0300*/  ULEA UR4, UR5, UR4, 0x18 ;  /* 0x0000000405047291 */ /* 0x001fe2000f8ec0ff */
[----:B-1----:R-:W-:-:S05]  /*0310*/  IMAD R28, R32, 0x260, R44 ;  /* 0x00000260201c7824 */ /* 0x002fca00078e022c */
[----:B------:R-:W-:-:S05]  /*0320*/  LEA R28, R28, UR4, 0x2 ;  /* 0x000000041c1c7c11 */ /* 0x000fca000f8e10ff */
[----:B------:R-:W-:Y:S01]  /*0330*/  IMAD R27, R44, 0x48, R28 ;  /* 0x000000482c1b7824 */ /* 0x000fe200078e021c */
[----:B--2---:R0:W-:Y:S04]  /*0340*/  STS [R28], R5 ;  /* 0x000000051c007388 */ /* 0x0041e80000000800 */
[----:B---3--:R0:W-:Y:S04]  /*0350*/  STS [R28+0x80], R7 ;  /* 0x000080071c007388 */ /* 0x0081e80000000800 */
[----:B----4-:R0:W-:Y:S04]  /*0360*/  STS [R28+0x100], R9 ;  /* 0x000100091c007388 */ /* 0x0101e80000000800 */
[----:B-----5:R0:W-:Y:S04]  /*0370*/  STS [R28+0x180], R11 ;  /* 0x0001800b1c007388 */ /* 0x0201e80000000800 */
[----:B------:R0:W-:Y:S04]  /*0380*/  STS [R28+0x200], R13 ;  /* 0x0002000d1c007388 */ /* 0x0001e80000000800 */
        /* <DEDUP_REMOVED lines=13> */
[----:B------:R0:W-:Y:S01]  /*0460*/  STS [R28+0x900], R0 ;  /* 0x000900001c007388 */ /* 0x0001e20000000800 */
[----:B------:R-:W-:-:S03]  /*0470*/  NOP ;  /* 0x0000000000007918 */ /* 0x000fc60000000000 */
[----:B------:R0:W1:Y:S04]  /*0480*/  LDS R26, [R27] ;  /* 0x000000001b1a7984 */ /* 0x0000680000000800 */
[----:B------:R0:W2:Y:S04]  /*0490*/  LDS R25, [R27+0x4] ;  /* 0x000004001b197984 */ /* 0x0000a80000000800 */
[----:B------:R0:W3:Y:S04]  /*04a0*/  LDS R24, [R27+0x8] ;  /* 0x000008001b187984 */ /* 0x0000e80000000800 */
[----:B------:R0:W4:Y:S04]  /*04b0*/  LDS R40, [R27+0xc] ;  /* 0x00000c001b287984 */ /* 0x0001280000000800 */
[----:B------:R0:W0:Y:S04]  /*04c0*/  LDS R39, [R27+0x10] ;  /* 0x000010001b277984 */ /* 0x0000280000000800 */
        /* <DEDUP_REMOVED lines=13> */
[----:B------:R0:W0:Y:S01]  /*05a0*/  LDS R0, [R27+0x48] ;  /* 0x000048001b007984 */ /* 0x0000220000000800 */
[----:B------:R-:W-:Y:S06]  /*05b0*/  BAR.SYNC.DEFER_BLOCKING 0x0 ;  /* 0x0000000000007b1d */ /* 0x000fec0000010000 */
[----:B-1234-:R-:W-:Y:S05]  /*05c0*/  BRA.U UP0, `(.L_x_2) ;  /* 0x0000000500247547 */ /* 0x01efea000b800000 */
[----:B------:R-:W-:Y:S02]  /*05d0*/  IADD3 R8, PT, PT, R24, R25, R26 ;  /* 0x0000001918087210 */ /* 0x000fe40007ffe01a */
[----:B------:R-:W-:Y:S02]  /*05e0*/  ISETP.NE.AND P1, PT, R44, 0x1f, PT ;  /* 0x0000001f2c00780c */ /* 0x000fe40003f25270 */
[----:B0-----:R-:W-:Y:S02]  /*05f0*/  IADD3 R8, PT, PT, R39, R40, R8 ;  /* 0x0000002827087210 */ /* 0x001fe40007ffe008 */
[----:B------:R-:W-:Y:S02]  /*0600*/  ISETP.GE.U32.AND P2, PT, R36, 0x20, PT ;  /* 0x000000202400780c */ /* 0x000fe40003f46070 */
[----:B------:R-:W-:Y:S02]  /*0610*/  IADD3 R8, PT, PT, R30, R31, R8 ;  /* 0x0000001f1e087210 */ /* 0x000fe40007ffe008 */
[----:B------:R-:W-:-:S02]  /*0620*/  ISETP.NE.AND P3, PT, R44, RZ, PT ;  /* 0x000000ff2c00720c */ /* 0x000fc40003f65270 */
[----:B------:R-:W-:-:S03]  /*0630*/  IADD3 R8, PT, PT, R23, R29, R8 ;  /* 0x0000001d17087210 */ /* 0x000fc60007ffe008 */
[----:B------:R-:W-:Y:S02]  /*0640*/  @!P1 LEA R37, R32, UR4, 0x2 ;  /* 0x0000000420259c11 */ /* 0x000fe4000f8e10ff */
[----:B------:R-:W-:-:S04]  /*0650*/  IADD3 R8, PT, PT, R21, R22, R8 ;  /* 0x0000001615087210 */ /* 0x000fc80007ffe008 */
[----:B------:R-:W-:-:S04]  /*0660*/  IADD3 R8, PT, PT, R7, R20, R8 ;  /* 0x0000001407087210 */ /* 0x000fc80007ffe008 */
[----:B------:R-:W-:-:S04]  /*0670*/  IADD3 R8, PT, PT, R5, R6, R8 ;  /* 0x0000000605087210 */ /* 0x000fc80007ffe008 */
[----:B------:R-:W-:-:S04]  /*0680*/  IADD3 R33, PT, PT, R3, R4, R8 ;  /* 0x0000000403217210 */ /* 0x000fc80007ffe008 */
[----:B------:R-:W-:-:S05]  /*0690*/  IADD3 R33, PT, PT, R0, R2, R33 ;  /* 0x0000000200217210 */ /* 0x000fca0007ffe021 */
[----:B------:R-:W0:Y:S02]  /*06a0*/  SHFL.UP P0, R8, R33, 0x1, RZ ;  /* 0x0420000021087989 */ /* 0x000e2400000000ff */
[----:B0-----:R-:W-:-:S05]  /*06b0*/  @P0 IMAD.IADD R8, R33, 0x1, R8 ;  /* 0x0000000121080824 */ /* 0x001fca00078e0208 */
[----:B------:R-:W0:Y:S02]  /*06c0*/  SHFL.UP P0, R13, R8, 0x2, RZ ;  /* 0x04400000080d7989 */ /* 0x000e2400000000ff */
[----:B0-----:R-:W-:-:S05]  /*06d0*/  @P0 IMAD.IADD R13, R8, 0x1, R13 ;  /* 0x00000001080d0824 */ /* 0x001fca00078e020d */
[----:B------:R-:W0:Y:S02]  /*06e0*/  SHFL.UP P0, R16, R13, 0x4, RZ ;  /* 0x048000000d107989 */ /* 0x000e2400000000ff */
[----:B0-----:R-:W-:-:S05]  /*06f0*/  @P0 IMAD.IADD R16, R13, 0x1, R16 ;  /* 0x000000010d100824 */ /* 0x001fca00078e0210 */
[----:B------:R-:W0:Y:S02]  /*0700*/  SHFL.UP P0, R35, R16, 0x8, RZ ;  /* 0x0500000010237989 */ /* 0x000e2400000000ff */
[----:B0-----:R-:W-:-:S05]  /*0710*/  @P0 IMAD.IADD R35, R16, 0x1, R35 ;  /* 0x0000000110230824 */ /* 0x001fca00078e0223 */
[----:B------:R-:W0:Y:S02]  /*0720*/  SHFL.UP P0, R34, R35, 0x10, RZ ;  /* 0x0600000023227989 */ /* 0x000e2400000000ff */
[----:B0-----:R-:W-:Y:S01]  /*0730*/  @P0 IMAD.IADD R34, R35, 0x1, R34 ;  /* 0x0000000123220824 */ /* 0x001fe200078e0222 */
[----:B------:R-:W-:-:S03]  /*0740*/  ISETP.NE.AND P0, PT, R32, 0x2, PT ;  /* 0x000000022000780c */ /* 0x000fc60003f05270 */
[----:B------:R-:W-:Y:S01]  /*0750*/  IMAD.IADD R33, R34, 0x1, -R33 ;  /* 0x0000000122217824 */ /* 0x000fe200078e0a21 */
[----:B------:R-:W-:Y:S01]  /*0760*/  @!P1 STS [R37+0x10], R34 ;  /* 0x0000102225009388 */ /* 0x000fe20000000800 */
[----:B------:R-:W-:Y:S01]  /*0770*/  BAR.SYNC.DEFER_BLOCKING 0x0 ;  /* 0x0000000000007b1d */ /* 0x000fe20000010000 */
[----:B------:R-:W-:-:S05]  /*0780*/  ISETP.NE.AND P1, PT, R32, 0x9, PT ;  /* 0x000000092000780c */ /* 0x000fca0003f25270 */
[----:B------:R-:W0:Y:S04]  /*0790*/  LDS.128 R8, [UR4+0x10] ;  /* 0x00001004ff087984 */ /* 0x000e280008000c00 */
[----:B------:R-:W1:Y:S04]  /*07a0*/  LDS.128 R12, [UR4+0x20] ;  /* 0x00002004ff0c7984 */ /* 0x000e680008000c00 */
[----:B------:R-:W2:Y:S01]  /*07b0*/  LDS.128 R16, [UR4+0x30] ;  /* 0x00003004ff107984 */ /* 0x000ea20008000c00 */
[----:B0-----:R-:W-:-:S04]  /*07c0*/  IMAD.IADD R9, R8, 0x1, R9 ;  /* 0x0000000108097824 */ /* 0x001fc800078e0209 */
[----:B------:R-:W-:Y:S01]  /*07d0*/  IMAD.IADD R10, R10, 0x1, R9 ;  /* 0x000000010a0a7824 */ /* 0x000fe200078e0209 */
[----:B------:R-:W-:Y:S02]  /*07e0*/  SEL R8, R9, R8, !P0 ;  /* 0x0000000809087207 */ /* 0x000fe40004000000 */
[----:B------:R-:W-:Y:S01]  /*07f0*/  ISETP.NE.AND P0, PT, R32, 0x3, PT ;  /* 0x000000032000780c */ /* 0x000fe20003f05270 */
[----:B------:R-:W-:Y:S01]  /*0800*/  IMAD.IADD R11, R11, 0x1, R10 ;  /* 0x000000010b0b7824 */ /* 0x000fe200078e020a */
[----:B------:R-:W-:Y:S02]  /*0810*/  SEL R9, R33, RZ, P3 ;  /* 0x000000ff21097207 */ /* 0x000fe40001800000 */
[----:B------:R-:W-:Y:S01]  /*0820*/  SEL R8, R10, R8, !P0 ;  /* 0x000000080a087207 */ /* 0x000fe20004000000 */
[----:B-1----:R-:W-:Y:S01]  /*0830*/  IMAD.IADD R12, R11, 0x1, R12 ;  /* 0x000000010b0c7824 */ /* 0x002fe200078e020c */
[----:B------:R-:W-:-:S03]  /*0840*/  ISETP.NE.AND P0, PT, R32, 0x4, PT ;  /* 0x000000042000780c */ /* 0x000fc60003f05270 */
[----:B------:R-:W-:Y:S01]  /*0850*/  IMAD.IADD R13, R13, 0x1, R12 ;  /* 0x000000010d0d7824 */ /* 0x000fe200078e020c */
[----:B------:R-:W-:Y:S02]  /*0860*/  SEL R8, R11, R8, !P0 ;  /* 0x000000080b087207 */ /* 0x000fe40004000000 */
[----:B------:R-:W-:Y:S01]  /*0870*/  ISETP.NE.AND P0, PT, R32, 0x5, PT ;  /* 0x000000052000780c */ /* 0x000fe20003f05270 */
[----:B------:R-:W-:-:S03]  /*0880*/  IMAD.IADD R14, R14, 0x1, R13 ;  /* 0x000000010e0e7824 */ /* 0x000fc600078e020d */
[----:B------:R-:W-:Y:S01]  /*0890*/  SEL R8, R12, R8, !P0 ;  /* 0x000000080c087207 */ /* 0x000fe20004000000 */
[----:B------:R-:W-:Y:S01]  /*08a0*/  IMAD.IADD R15, R15, 0x1, R14 ;  /* 0x000000010f0f7824 */ /* 0x000fe200078e020e */
[----:B------:R-:W-:-:S03]  /*08b0*/  ISETP.NE.AND P0, PT, R32, 0x6, PT ;  /* 0x000000062000780c */ /* 0x000fc60003f05270 */
[----:B--2---:R-:W-:Y:S01]  /*08c0*/  IMAD.IADD R16, R15, 0x1, R16 ;  /* 0x000000010f107824 */ /* 0x004fe200078e0210 */
[----:B------:R-:W-:Y:S02]  /*08d0*/  SEL R8, R13, R8, !P0 ;  /* 0x000000080d087207 */ /* 0x000fe40004000000 */
[----:B------:R-:W-:Y:S01]  /*08e0*/  ISETP.NE.AND P0, PT, R32, 0x7, PT ;  /* 0x000000072000780c */ /* 0x000fe20003f05270 */
[----:B------:R-:W-:-:S03]  /*08f0*/  IMAD.IADD R17, R17, 0x1, R16 ;  /* 0x0000000111117824 */ /* 0x000fc600078e0210 */
[----:B------:R-:W-:Y:S01]  /*0900*/  SEL R8, R14, R8, !P0 ;  /* 0x000000080e087207 */ /* 0x000fe20004000000 */
[----:B------:R-:W-:Y:S01]  /*0910*/  IMAD.IADD R18, R18, 0x1, R17 ;  /* 0x0000000112127824 */ /* 0x000fe200078e0211 */
[----:B------:R-:W-:-:S03]  /*0920*/  ISETP.NE.AND P0, PT, R32, 0x8, PT ;  /* 0x000000082000780c */ /* 0x000fc60003f05270 */
[----:B------:R-:W-:Y:S01]  /*0930*/  IMAD.IADD R19, R19, 0x1, R18 ;  /* 0x0000000113137824 */ /* 0x000fe200078e0212 */
[----:B------:R-:W-:Y:S02]  /*0940*/  SEL R8, R15, R8, !P0 ;  /* 0x000000080f087207 */ /* 0x000fe40004000000 */
[----:B------:R-:W-:Y:S02]  /*0950*/  ISETP.NE.AND P0, PT, R32, 0xa, PT ;  /* 0x0000000a2000780c */ /* 0x000fe40003f05270 */
[----:B------:R-:W-:Y:S02]  /*0960*/  SEL R8, R16, R8, !P1 ;  /* 0x0000000810087207 */ /* 0x000fe40004800000 */
[C---:B------:R-:W-:Y:S02]  /*0970*/  ISETP.NE.AND P1, PT, R32.reuse, 0xb, PT ;  /* 0x0000000b2000780c */ /* 0x040fe40003f25270 */
[----:B------:R-:W-:Y:S02]  /*0980*/  SEL R8, R17, R8, !P0 ;  /* 0x0000000811087207 */ /* 0x000fe40004000000 */
[----:B------:R-:W-:-:S02]  /*0990*/  ISETP.NE.AND P0, PT, R32, 0xc, PT ;  /* 0x0000000c2000780c */ /* 0x000fc40003f05270 */
[----:B------:R-:W-:Y:S02]  /*09a0*/  SEL R8, R18, R8, !P1 ;  /* 0x0000000812087207 */ /* 0x000fe40004800000 */
[----:B------:R-:W-:Y:S02]  /*09b0*/  ISETP.NE.AND P1, PT, R36, RZ, PT ;  /* 0x000000ff2400720c */ /* 0x000fe40003f25270 */
[----:B------:R-:W-:-:S05]  /*09c0*/  SEL R8, R19, R8, !P0 ;  /* 0x0000000813087207 */ /* 0x000fca0004000000 */
[----:B------:R-:W-:-:S06]  /*09d0*/  @P2 IMAD.IADD R33, R8, 0x1, R9 ;  /* 0x0000000108212824 */ /* 0x000fcc00078e0209 */
[----:B------:R-:W-:Y:S05]  /*09e0*/  @P1 BRA `(.L_x_3) ;  /* 0x0000000c006c1947 */ /* 0x000fea0003800000 */
[----:B------:R-:W0:Y:S01]  /*09f0*/  LDS R12, [UR4+0x40] ;  /* 0x00004004ff0c7984 */ /* 0x000e220008000800 */
[----:B------:R-:W1:Y:S01]  /*0a00*/  LDC.64 R10, c[0x0][0x390] ;  /* 0x0000e400ff0a7b82 */ /* 0x000e620000000a00 */
[----:B------:R-:W-:Y:S02]  /*0a10*/  IMAD.MOV.U32 R8, RZ, RZ, 0x65 ;  /* 0x00000065ff087424 */ /* 0x000fe400078e00ff */
[----:B------:R-:W-:Y:S02]  /*0a20*/  IMAD.MOV.U32 R33, RZ, RZ, RZ ;  /* 0x000000ffff217224 */ /* 0x000fe400078e00ff */
[----:B0-----:R-:W-:-:S05]  /*0a30*/  IMAD.IADD R9, R19, 0x1, R12 ;  /* 0x0000000113097824 */ /* 0x001fca00078e020c */
[----:B-1----:R0:W-:Y:S01]  /*0a40*/  ST.E.64.STRONG.GPU desc[UR12][R10.64+0x100], R8 ;  /* 0x000100080a007985 */ /* 0x0021e2000c10fb0c */
[----:B------:R-:W-:Y:S05]  /*0a50*/  BRA `(.L_x_3) ;  /* 0x0000000c00507947 */ /* 0x000fea0003800000 */
.L_x_2:
[----:B------:R-:W-:Y:S02]  /*0a60*/  IADD3 R8, PT, PT, R24, R25, R26 ;  /* 0x0000001918087210 */ /* 0x000fe40007ffe01a */
[C---:B------:R-:W-:Y:S02]  /*0a70*/  ISETP.NE.AND P1, PT, R44.reuse, 0x1f, PT ;  /* 0x0000001f2c00780c */ /* 0x040fe40003f25270 */
[----:B0-----:R-:W-:Y:S02]  /*0a80*/  IADD3 R8, PT, PT, R39, R40, R8 ;  /* 0x0000002827087210 */ /* 0x001fe40007ffe008 */
[----:B------:R-:W-:Y:S02]  /*0a90*/  ISETP.NE.AND P2, PT, R44, RZ, PT ;  /* 0x000000ff2c00720c */ /* 0x000fe40003f45270 */
[----:B------:R-:W-:-:S04]  /*0aa0*/  IADD3 R8, PT, PT, R30, R31, R8 ;  /* 0x0000001f1e087210 */ /* 0x000fc80007ffe008 */
        /* <DEDUP_REMOVED lines=37> */
[----:B------:R-:W-:Y:S01]  /*0d00*/  IMAD.IADD R14, R14, 0x1, R13 ;  /* 0x000000010e0e7824 */ /* 0x000fe200078e020d */
[----:B------:R-:W0:Y:S02]  /*0d10*/  LDS R11, [UR4+0x40] ;  /* 0x00004004ff0b7984 */ /* 0x000e240008000800 */
        /* <DEDUP_REMOVED lines=12> */
[----:B------:R-:W-:-:S04]  /*0de0*/  ISETP.NE.AND P0, PT, R32, 0x9, PT ;  /* 0x000000092000780c */ /* 0x000fc80003f05270 */
[----:B------:R-:W-:Y:S02]  /*0df0*/  SEL R8, R16, R8, !P0 ;  /* 0x0000000810087207 */ /* 0x000fe40004000000 */
[----:B------:R-:W-:-:S04]  /*0e00*/  ISETP.NE.AND P0, PT, R32, 0xa, PT ;  /* 0x0000000a2000780c */ /* 0x000fc80003f05270 */
[----:B------:R-:W-:Y:S02]  /*0e10*/  SEL R8, R17, R8, !P0 ;  /* 0x0000000811087207 */ /* 0x000fe40004000000 */
[----:B------:R-:W-:-:S04]  /*0e20*/  ISETP.NE.AND P0, PT, R32, 0xb, PT ;  /* 0x0000000b2000780c */ /* 0x000fc80003f05270 */
[----:B------:R-:W-:Y:S02]  /*0e30*/  SEL R8, R18, R8, !P0 ;  /* 0x0000000812087207 */ /* 0x000fe40004000000 */
[C---:B------:R-:W-:Y:S01]  /*0e40*/  ISETP.GT.U32.AND P0, PT, R36.reuse, 0x1f, PT ;  /* 0x0000001f2400780c */ /* 0x040fe20003f04070 */
[C---:B0-----:R-:W-:Y:S01]  /*0e50*/  IMAD.IADD R11, R19.reuse, 0x1, R11 ;  /* 0x00000001130b7824 */ /* 0x041fe200078e020b */
[----:B------:R-:W-:Y:S02]  /*0e60*/  SEL R8, R19, R8, !P1 ;  /* 0x0000000813087207 */ /* 0x000fe40004800000 */
[----:B------:R-:W-:-:S03]  /*0e70*/  ISETP.GE.U32.AND P1, PT, R36, 0x20, PT ;  /* 0x000000202400780c */ /* 0x000fc60003f26070 */
[----:B------:R-:W-:-:S05]  /*0e80*/  IMAD.IADD R8, R8, 0x1, R9 ;  /* 0x0000000108087824 */ /* 0x000fca00078e0209 */
[----:B------:R-:W-:Y:S01]  /*0e90*/  SEL R43, R33, R8, !P1 ;  /* 0x00000008212b7207 */ /* 0x000fe20004800000 */
[----:B------:R-:W-:Y:S06]  /*0ea0*/  @P0 BRA `(.L_x_4) ;  /* 0x0000000800140947 */ /* 0x000fec0003800000 */
[----:B------:R-:W0:Y:S01]  /*0eb0*/  LDC.64 R16, c[0x0][0x390] ;  /* 0x0000e400ff107b82 */ /* 0x000e220000000a00 */
[----:B------:R-:W-:Y:S01]  /*0ec0*/  ISETP.NE.AND P1, PT, R36, RZ, PT ;  /* 0x000000ff2400720c */ /* 0x000fe20003f25270 */
[----:B------:R-:W-:Y:S01]  /*0ed0*/  IMAD.U32 R13, RZ, RZ, UR6 ;  /* 0x00000006ff0d7e24 */ /* 0x000fe2000f8e00ff */
[----:B------:R-:W-:-:S05]  /*0ee0*/  LOP3.LUT R18, RZ, R36, RZ, 0x33, !PT ;  /* 0x00000024ff127212 */ /* 0x000fca00078e33ff */
[----:B------:R-:W-:-:S06]  /*0ef0*/  VIADD R18, R18, UR6 ;  /* 0x0000000612127c36 */ /* 0x000fcc0008000000 */
[----:B------:R-:W-:Y:S01]  /*0f00*/  @!P1 IMAD.MOV.U32 R10, RZ, RZ, 0x64 ;  /* 0x00000064ff0a9424 */ /* 0x000fe200078e00ff */
[----:B------:R1:W-:Y:S01]  /*0f10*/  @!P1 STS [UR4+0xc], R11 ;  /* 0x00000c0bff009988 */ /* 0x0003e20008000804 */
[----:B0-----:R-:W-:-:S04]  /*0f20*/  IMAD.WIDE R12, R13, 0x8, R16 ;  /* 0x000000080d0c7825 */ /* 0x001fc800078e0210 */
[----:B------:R-:W-:Y:S01]  /*0f30*/  IMAD.WIDE R16, R18, 0x8, R16 ;  /* 0x0000000812107825 */ /* 0x000fe200078e0210 */
[----:B------:R1:W-:Y:S01]  /*0f40*/  @!P1 ST.E.64.STRONG.GPU desc[UR12][R12.64+0x100], R10 ;  /* 0x0001000a0c009985 */ /* 0x0003e2000c10fb0c */
[----:B------:R-:W-:Y:S05]  /*0f50*/  NANOSLEEP 0x226 ;  /* 0x000002260000795d */ /* 0x000fea0003800000 */
[----:B------:R-:W2:Y:S01]  /*0f60*/  LD.E.64.STRONG.GPU R14, desc[UR12][R16.64+0x100] ;  /* 0x0001000c100e7980 */ /* 0x000ea2000c10fb00 */
[----:B------:R-:W-:Y:S01]  /*0f70*/  UMOV UR5, 0xffffffff ;  /* 0xffffffff00057882 */ /* 0x000fe20000000000 */
[----:B--2---:R-:W-:Y:S02]  /*0f80*/  ISETP.NE.AND P0, PT, R14, 0x63, PT ;  /* 0x000000630e00780c */ /* 0x004fe40003f05270 */
[----:B-1----:R-:W-:Y:S11]  /*0f90*/  BRA.DIV UR5, `(.L_x_5) ;  /* 0x0000002e05dc7947 */ /* 0x002ff6000b800000 */
[----:B------:R-:W-:-:S13]  /*0fa0*/  VOTE.ANY P0, !P0 ;  /* 0x0000000000ff7806 */ /* 0x000fda0004000100 */
.L_x_34:
[----:B------:R-:W-:Y:S05]  /*0fb0*/  @!P0 BRA `(.L_x_6) ;  /* 0x0000000000248947 */ /* 0x000fea0003800000 */
[----:B------:R-:W-:-:S07]  /*0fc0*/  IMAD.MOV.U32 R9, RZ, RZ, 0x1de ;  /* 0x000001deff097424 */ /* 0x000fce00078e00ff */
.L_x_8:
[----:B------:R-:W-:Y:S05]  /*0fd0*/  NANOSLEEP R9 ;  /* 0x000000090000735d */ /* 0x000fea0003800000 */
[----:B------:R-:W2:Y:S01]  /*0fe0*/  LD.E.64.STRONG.GPU R14, desc[UR12][R16.64+0x100] ;  /* 0x0001000c100e7980 */ /* 0x000ea2000c10fb00 */
[----:B------:R-:W-:Y:S01]  /*0ff0*/  UMOV UR5, 0xffffffff ;  /* 0xffffffff00057882 */ /* 0x000fe20000000000 */
[----:B------:R-:W-:Y:S02]  /*1000*/  SHF.R.U32.HI R9, RZ, 0x1, R9 ;  /* 0x00000001ff097819 */ /* 0x000fe40000011609 */
[----:B--2---:R-:W-:Y:S01]  /*1010*/  ISETP.NE.AND P0, PT, R14, 0x63, PT ;  /* 0x000000630e00780c */ /* 0x004fe20003f05270 */
[----:B------:R-:W-:-:S12]  /*1020*/  BRA.DIV UR5, `(.L_x_7) ;  /* 0x0000002e05d87947 */ /* 0x000fd8000b800000 */
[----:B------:R-:W-:-:S13]  /*1030*/  VOTE.ANY P0, !P0 ;  /* 0x0000000000ff7806 */ /* 0x000fda0004000100 */
.L_x_37:
[----:B------:R-:W-:Y:S05]  /*1040*/  @P0 BRA `(.L_x_8) ;  /* 0xfffffffc00e00947 */ /* 0x000fea000383ffff */
.L_x_6:
[----:B------:R-:W-:Y:S01]  /*1050*/  UMOV UR5, 0xffffffff ;  /* 0xffffffff00057882 */ /* 0x000fe20000000000 */
[----:B------:R-:W-:Y:S02]  /*1060*/  ISETP.NE.AND P2, PT, R14, 0x65, PT ;  /* 0x000000650e00780c */ /* 0x000fe40003f45270 */
[----:B------:R-:W-:Y:S11]  /*1070*/  BRA.DIV UR5, `(.L_x_9) ;  /* 0x0000002e05e47947 */ /* 0x000ff6000b800000 */
[----:B------:R-:W0:Y:S01]  /*1080*/  S2R R45, SR_GEMASK ;  /* 0x00000000002d7919 */ /* 0x000e220000003c00 */
[----:B------:R-:W-:Y:S01]  /*1090*/  VOTE.ANY R8, PT, !P2 ;  /* 0x0000000000087806 */ /* 0x000fe200050e0100 */
[C---:B------:R-:W-:Y:S02]  /*10a0*/  VIADD R33, R44.reuse, 0x2 ;  /* 0x000000022c217836 */ /* 0x040fe40000000000 */
[C---:B------:R-:W-:Y:S02]  /*10b0*/  VIADD R32, R44.reuse, 0x4 ;  /* 0x000000042c207836 */ /* 0x040fe40000000000 */
[C---:B------:R-:W-:Y:S02]  /*10c0*/  VIADD R19, R44.reuse, 0x8 ;  /* 0x000000082c137836 */ /* 0x040fe40000000000 */
[----:B------:R-:W-:Y:S01]  /*10d0*/  VIADD R34, R44, 0x10 ;  /* 0x000000102c227836 */ /* 0x000fe20000000000 */
[----:B0-----:R-:W-:-:S05]  /*10e0*/  LOP3.LUT R8, R8, 0x80000000, R45, 0xec, !PT ;  /* 0x8000000008087812 */ /* 0x001fca00078eec2d */
[----:B------:R-:W-:-:S05]  /*10f0*/  VIADD R9, R8, 0xffffffff ;  /* 0xffffffff08097836 */ /* 0x000fca0000000000 */
[----:B------:R-:W-:-:S04]  /*1100*/  LOP3.LUT R9, R8, R9, RZ, 0xc, !PT ;  /* 0x0000000908097212 */ /* 0x000fc800078e0cff */
[----:B------:R0:W1:Y:S02]  /*1110*/  POPC R38, R9 ;  /* 0x0000000900267309 */ /* 0x0000640000000000 */
[----:B0-----:R-:W0:Y:S01]  /*1120*/  LDC.64 R8, c[0x0][0x390] ;  /* 0x0000e400ff087b82 */ /* 0x001e220000000a00 */
[----:B-1----:R-:W1:Y:S01]  /*1130*/  SHFL.DOWN PT, R16, R15, 0x1, R38 ;  /* 0x082000000f107989 */ /* 0x002e6200000e0026 */
[-C--:B------:R-:W-:Y:S02]  /*1140*/  ISETP.GE.AND P0, PT, R44, R38.reuse, PT ;  /* 0x000000262c00720c */ /* 0x080fe40003f06270 */
[-C--:B------:R-:W-:Y:S02]  /*1150*/  ISETP.GT.AND P2, PT, R34, R38.reuse, PT ;  /* 0x000000262200720c */ /* 0x080fe40003f44270 */
[----:B-1----:R-:W-:Y:S02]  /*1160*/  SEL R16, R16, RZ, !P0 ;  /* 0x000000ff10107207 */ /* 0x002fe40004000000 */
[----:B------:R-:W-:-:S03]  /*1170*/  ISETP.GT.AND P0, PT, R33, R38, PT ;  /* 0x000000262100720c */ /* 0x000fc60003f04270 */
[----:B------:R-:W-:-:S05]  /*1180*/  IMAD.IADD R17, R16, 0x1, R15 ;  /* 0x0000000110117824 */ /* 0x000fca00078e020f */
[----:B------:R-:W1:Y:S02]  /*1190*/  SHFL.DOWN PT, R16, R17, 0x2, R38 ;  /* 0x0840000011107989 */ /* 0x000e6400000e0026 */
[----:B-1----:R-:W-:Y:S02]  /*11a0*/  SEL R16, R16, RZ, !P0 ;  /* 0x000000ff10107207 */ /* 0x002fe40004000000 */
[----:B------:R-:W-:-:S03]  /*11b0*/  ISETP.GT.AND P0, PT, R32, R38, PT ;  /* 0x000000262000720c */ /* 0x000fc60003f04270 */
[----:B------:R-:W-:-:S05]  /*11c0*/  IMAD.IADD R35, R17, 0x1, R16 ;  /* 0x0000000111237824 */ /* 0x000fca00078e0210 */
[----:B------:R-:W1:Y:S02]  /*11d0*/  SHFL.DOWN PT, R16, R35, 0x4, R38 ;  /* 0x0880000023107989 */ /* 0x000e6400000e0026 */
[----:B-1----:R-:W-:Y:S02]  /*11e0*/  SEL R16, R16, RZ, !P0 ;  /* 0x000000ff10107207 */ /* 0x002fe40004000000 */
[----:B------:R-:W-:-:S03]  /*11f0*/  ISETP.GT.AND P0, PT, R19, R38, PT ;  /* 0x000000261300720c */ /* 0x000fc60003f04270 */
[----:B------:R-:W-:Y:S01]  /*1200*/  IMAD.IADD R37, R35, 0x1, R16 ;  /* 0x0000000123257824 */ /* 0x000fe200078e0210 */
[----:B0-----:R-:W-:-:S04]  /*1210*/  IADD3 R35, P3, PT, R8, 0x100, RZ ;  /* 0x0000010008237810 */ /* 0x001fc80007f7e0ff */
[----:B------:R-:W0:Y:S02]  /*1220*/  SHFL.DOWN PT, R16, R37, 0x8, R38 ;  /* 0x0900000025107989 */ /* 0x000e2400000e0026 */
[----:B0-----:R-:W-:Y:S02]  /*1230*/  SEL R16, R16, RZ, !P0 ;  /* 0x000000ff10107207 */ /* 0x001fe40004000000 */
[----:B------:R-:W-:-:S03]  /*1240*/  ISETP.NE.AND P0, PT, R14, 0x65, PT ;  /* 0x000000650e00780c */ /* 0x000fc60003f05270 */
[----:B------:R-:W-:Y:S02]  /*1250*/  IMAD.IADD R17, R37, 0x1, R16 ;  /* 0x0000000125117824 */ /* 0x000fe400078e0210 */
[----:B------:R-:W-:-:S03]  /*1260*/  IMAD.X R37, RZ, RZ, R9, P3 ;  /* 0x000000ffff257224 */ /* 0x000fc600018e0609 */
[----:B------:R-:W0:Y:S05]  /*1270*/  SHFL.DOWN PT, R16, R17, 0x10, R38 ;  /* 0x0a00000011107989 */ /* 0x000e2a00000e0026 */
[----:B------:R-:W-:Y:S02]  /*1280*/  VOTE.ALL P0, P0 ;  /* 0x0000000000ff7806 */ /* 0x000fe40000000000 */
[----:B0-----:R-:W-:-:S05]  /*1290*/  SEL R16, R16, RZ, !P2 ;  /* 0x000000ff10107207 */ /* 0x001fca0005000000 */
[----:B------:R-:W-:-:S07]  /*12a0*/  IMAD.IADD R36, R17, 0x1, R16 ;  /* 0x0000000111247824 */ /* 0x000fce00078e0210 */
.L_x_46:
[----:B------:R-:W-:Y:S05]  /*12b0*/  @!P0 BRA `(.L_x_10) ;  /* 0x0000000000d48947 */ /* 0x000fea0003800000 */
[----:B------:R-:W-:-:S07]  /*12c0*/  IMAD.MOV.U32 R38, RZ, RZ, 0x1de ;  /* 0x000001deff267424 */ /* 0x000fce00078e00ff */
.L_x_16:
[----:B------:R-:W-:Y:S02]  /*12d0*/  IMAD.MOV.U32 R8, RZ, RZ, R35 ;  /* 0x000000ffff087224 */ /* 0x000fe400078e0023 */
[----:B------:R-:W-:Y:S02]  /*12e0*/  IMAD.MOV.U32 R9, RZ, RZ, R37 ;  /* 0x000000ffff097224 */ /* 0x000fe400078e0025 */
[----:B------:R-:W-:-:S05]  /*12f0*/  IMAD.WIDE R16, R18, 0x8, R8 ;  /* 0x0000000812107825 */ /* 0x000fca00078e0208 */
[----:B------:R-:W2:Y:S01]  /*1300*/  LD.E.64.STRONG.GPU R14, desc[UR12][R16.64+-0x100] ;  /* 0xffff000c100e7980 */ /* 0x000ea2000c10fb00 */
[----:B------:R-:W-:Y:S05]  /*1310*/  YIELD ;  /* 0x0000000000007946 */ /* 0x000fea0003800000 */
[----:B------:R-:W-:Y:S01]  /*1320*/  UMOV UR5, 0xffffffff ;  /* 0xffffffff00057882 */ /* 0x000fe20000000000 */
[----:B------:R-:W-:Y:S02]  /*1330*/  SHF.R.U32.HI R38, RZ, 0x1, R38 ;  /* 0x00000001ff267819 */ /* 0x000fe40000011626 */
[----:B--2---:R-:W-:Y:S01]  /*1340*/  ISETP.NE.AND P0, PT, R14, 0x63, PT ;  /* 0x000000630e00780c */ /* 0x004fe20003f05270 */
[----:B------:R-:W-:-:S12]  /*1350*/  BRA.DIV UR5, `(.L_x_11) ;  /* 0x0000003205347947 */ /* 0x000fd8000b800000 */
[----:B------:R-:W-:-:S13]  /*1360*/  VOTE.ANY P0, !P0 ;  /* 0x0000000000ff7806 */ /* 0x000fda0004000100 */
.L_x_49:
[----:B------:R-:W-:Y:S05]  /*1370*/  @!P0 BRA `(.L_x_12) ;  /* 0x0000000000248947 */ /* 0x000fea0003800000 */
[----:B------:R-:W-:-:S07]  /*1380*/  IMAD.MOV.U32 R9, RZ, RZ, R38 ;  /* 0x000000ffff097224 */ /* 0x000fce00078e0026 */
.L_x_14:
[----:B------:R-:W-:Y:S05]  /*1390*/  NANOSLEEP R9 ;  /* 0x000000090000735d */ /* 0x000fea0003800000 */
[----:B------:R-:W2:Y:S01]  /*13a0*/  LD.E.64.STRONG.GPU R14, desc[UR12][R16.64+-0x100] ;  /* 0xffff000c100e7980 */ /* 0x000ea2000c10fb00 */
[----:B------:R-:W-:Y:S01]  /*13b0*/  UMOV UR5, 0xffffffff ;  /* 0xffffffff00057882 */ /* 0x000fe20000000000 */
[----:B------:R-:W-:Y:S02]  /*13c0*/  SHF.R.U32.HI R9, RZ, 0x1, R9 ;  /* 0x00000001ff097819 */ /* 0x000fe40000011609 */
[----:B--2---:R-:W-:Y:S01]  /*13d0*/  ISETP.NE.AND P0, PT, R14, 0x63, PT ;  /* 0x000000630e00780c */ /* 0x004fe20003f05270 */
[----:B------:R-:W-:-:S12]  /*13e0*/  BRA.DIV UR5, `(.L_x_13) ;  /* 0x0000003205307947 */ /* 0x000fd8000b800000 */
[----:B------:R-:W-:-:S13]  /*13f0*/  VOTE.ANY P0, !P0 ;  /* 0x0000000000ff7806 */ /* 0x000fda0004000100 */
.L_x_52:
[----:B------:R-:W-:Y:S05]  /*1400*/  @P0 BRA `(.L_x_14) ;  /* 0xfffffffc00e00947 */ /* 0x000fea000383ffff */
.L_x_12:
[----:B------:R-:W-:Y:S01]  /*1410*/  UMOV UR5, 0xffffffff ;  /* 0xffffffff00057882 */ /* 0x000fe20000000000 */
[----:B------:R-:W-:Y:S02]  /*1420*/  ISETP.NE.AND P0, PT, R14, 0x65, PT ;  /* 0x000000650e00780c */ /* 0x000fe40003f05270 */
[----:B------:R-:W-:Y:S11]  /*1430*/  BRA.DIV UR5, `(.L_x_15) ;  /* 0x00000032053c7947 */ /* 0x000ff6000b800000 */
[----:B------:R-:W-:Y:S01]  /*1440*/  VOTE.ANY R8, PT, !P0 ;  /* 0x0000000000087806 */ /* 0x000fe200040e0100 */
[----:B------:R-:W-:-:S03]  /*1450*/  VIADD R18, R18, 0xffffffe0 ;  /* 0xffffffe012127836 */ /* 0x000fc60000000000 */
[----:B------:R-:W-:-:S05]  /*1460*/  LOP3.LUT R8, R8, 0x80000000, R45, 0xec, !PT ;  /* 0x8000000008087812 */ /* 0x000fca00078eec2d */
[----:B------:R-:W-:-:S05]  /*1470*/  VIADD R9, R8, 0xffffffff ;  /* 0xffffffff08097836 */ /* 0x000fca0000000000 */
[----:B------:R-:W-:-:S06]  /*1480*/  LOP3.LUT R9, R8, R9, RZ, 0xc, !PT ;  /* 0x0000000908097212 */ /* 0x000fcc00078e0cff */
[----:B------:R-:W0:Y:S02]  /*1490*/  POPC R9, R9 ;  /* 0x0000000900097309 */ /* 0x000e240000000000 */
[----:B0-----:R-:W0:Y:S01]  /*14a0*/  SHFL.DOWN PT, R16, R15, 0x1, R9 ;  /* 0x082000000f107989 */ /* 0x001e2200000e0009 */
[-C--:B------:R-:W-:Y:S02]  /*14b0*/  ISETP.GE.AND P0, PT, R44, R9.reuse, PT ;  /* 0x000000092c00720c */ /* 0x080fe40003f06270 */
[-C--:B------:R-:W-:Y:S02]  /*14c0*/  ISETP.GT.AND P2, PT, R34, R9.reuse, PT ;  /* 0x000000092200720c */ /* 0x080fe40003f44270 */
[----:B0-----:R-:W-:Y:S02]  /*14d0*/  SEL R16, R16, RZ, !P0 ;  /* 0x000000ff10107207 */ /* 0x001fe40004000000 */
[----:B------:R-:W-:-:S03]  /*14e0*/  ISETP.GT.AND P0, PT, R33, R9, PT ;  /* 0x000000092100720c */ /* 0x000fc60003f04270 */
[----:B------:R-:W-:-:S05]  /*14f0*/  IMAD.IADD R15, R16, 0x1, R15 ;  /* 0x00000001100f7824 */ /* 0x000fca00078e020f */
[----:B------:R-:W0:Y:S02]  /*1500*/  SHFL.DOWN PT, R16, R15, 0x2, R9 ;  /* 0x084000000f107989 */ /* 0x000e2400000e0009 */
        /* <DEDUP_REMOVED lines=9> */
[----:B------:R-:W-:-:S03]  /*15a0*/  ISETP.NE.AND P0, PT, R14, 0x65, PT ;  /* 0x000000650e00780c */ /* 0x000fc60003f05270 */
[----:B------:R-:W-:-:S05]  /*15b0*/  IMAD.IADD R15, R15, 0x1, R16 ;  /* 0x000000010f0f7824 */ /* 0x000fca00078e0210 */
[----:B------:R-:W0:Y:S05]  /*15c0*/  SHFL.DOWN PT, R16, R15, 0x10, R9 ;  /* 0x0a0000000f107989 */ /* 0x000e2a00000e0009 */
[----:B------:R-:W-:Y:S02]  /*15d0*/  VOTE.ALL P0, P0 ;  /* 0x0000000000ff7806 */ /* 0x000fe40000000000 */
[----:B0-----:R-:W-:-:S04]  /*15e0*/  SEL R16, R16, RZ, !P2 ;  /* 0x000000ff10107207 */ /* 0x001fc80005000000 */
[----:B------:R-:W-:-:S07]  /*15f0*/  IADD3 R36, PT, PT, R15, R16, R36 ;  /* 0x000000100f247210 */ /* 0x000fce0007ffe024 */
.L_x_61:
[----:B------:R-:W-:Y:S05]  /*1600*/  @P0 BRA `(.L_x_16) ;  /* 0xfffffffc00300947 */ /* 0x000fea000383ffff */
.L_x_10:
[----:B------:R-:W-:Y:S01]  /*1610*/  ISETP.NE.AND P0, PT, R44, RZ, PT ;  /* 0x000000ff2c00720c */ /* 0x000fe20003f05270 */
[----:B------:R-:W0:Y:S01]  /*1620*/  @!P1 S2R R9, SR_CgaCtaId ;  /* 0x0000000000099919 */ /* 0x000e220000008800 */
[----:B------:R-:W-:Y:S01]  /*1630*/  @!P1 MOV R8, 0x400 ;  /* 0x0000040000089802 */ /* 0x000fe20000000f00 */
[----:B------:R-:W-:Y:S02]  /*1640*/  @!P1 IMAD.IADD R11, R11, 0x1, R36 ;  /* 0x000000010b0b9824 */ /* 0x000fe400078e0224 */
[----:B------:R-:W-:-:S05]  /*1650*/  @!P1 IMAD.MOV.U32 R10, RZ, RZ, 0x65 ;  /* 0x00000065ff0a9424 */ /* 0x000fca00078e00ff */
[----:B------:R1:W-:Y:S03]  /*1660*/  @!P1 ST.E.64.STRONG.GPU desc[UR12][R12.64+0x100], R10 ;  /* 0x0001000a0c009985 */ /* 0x0003e6000c10fb0c */
[----:B------:R-:W-:Y:S01]  /*1670*/  @!P0 MOV R14, 0x400 ;  /* 0x00000400000e8802 */ /* 0x000fe20000000f00 */
[----:B------:R-:W2:Y:S01]  /*1680*/  @!P0 S2R R15, SR_CgaCtaId ;  /* 0x00000000000f8919 */ /* 0x000ea20000008800 */
[----:B0-----:R-:W-:Y:S01]  /*1690*/  @!P1 LEA R9, R9, R8, 0x18 ;  /* 0x0000000809099211 */ /* 0x001fe200078ec0ff */
[----:B------:R-:W-:Y:S02]  /*16a0*/  IMAD.MOV.U32 R8, RZ, RZ, R43 ;  /* 0x000000ffff087224 */ /* 0x000fe400078e002b */
[----:B------:R-:W-:Y:S02]  /*16b0*/  @!P0 IMAD.MOV.U32 R8, RZ, RZ, R36 ;  /* 0x000000ffff088224 */ /* 0x000fe400078e0024 */
[----:B------:R1:W-:Y:S04]  /*16c0*/  @!P1 STS [R9+0x8], R11 ;  /* 0x0000080b09009388 */ /* 0x0003e80000000800 */
[----:B------:R1:W-:Y:S01]  /*16d0*/  @!P1 STS [R9+0x4], R36 ;  /* 0x0000042409009388 */ /* 0x0003e20000000800 */
[----:B--2---:R-:W-:-:S05]  /*16e0*/  @!P0 LEA R15, R15, R14, 0x18 ;  /* 0x0000000e0f0f8211 */ /* 0x004fca00078ec0ff */
[----:B------:R1:W-:Y:S02]  /*16f0*/  @!P0 STS [R15+0x54], R36 ;  /* 0x000054240f008388 */ /* 0x0003e40000000800 */
.L_x_4:
[----:B------:R-:W-:Y:S05]  /*1700*/  WARPSYNC.ALL ;  /* 0x0000000000007948 */ /* 0x000fea0003800000 */
[----:B------:R-:W0:Y:S08]  /*1710*/  S2UR UR7, SR_CgaCtaId ;  /* 0x00000000000779c3 */ /* 0x000e300000008800 */
[----:B------:R-:W-:Y:S06]  /*1720*/  BAR.SYNC.DEFER_BLOCKING 0x0 ;  /* 0x0000000000007b1d */ /* 0x000fec0000010000 */
[----:B------:R-:W-:Y:S01]  /*1730*/  UMOV UR5, 0x400 ;  /* 0x0000040000057882 */ /* 0x000fe20000000000 */
[----:B-1----:R-:W1:Y:S01]  /*1740*/  S2R R10, SR_TID.X ;  /* 0x00000000000a7919 */ /* 0x002e620000002100 */
[----:B0-----:R-:W-:-:S09]  /*1750*/  ULEA UR5, UR7, UR5, 0x18 ;  /* 0x0000000507057291 */ /* 0x001fd2000f8ec0ff */
[----:B------:R-:W0:Y:S01]  /*1760*/  LDS R9, [UR5+0x54] ;  /* 0x00005405ff097984 */ /* 0x000e220008000800 */
[----:B-1----:R-:W-:-:S04]  /*1770*/  ISETP.NE.AND P0, PT, R10, RZ, PT ;  /* 0x000000ff0a00720c */ /* 0x002fc80003f05270 */
[----:B0-----:R-:W-:-:S05]  /*1780*/  SEL R9, R9, RZ, P0 ;  /* 0x000000ff09097207 */ /* 0x001fca0000000000 */
[----:B------:R-:W-:-:S07]  /*1790*/  IMAD.IADD R33, R9, 0x1, R8 ;  /* 0x0000000109217824 */ /* 0x000fce00078e0208 */
.L_x_3:
[----:B------:R-:W-:Y:S05]  /*17a0*/  BSYNC.RECONVERGENT B0 ;  /* 0x0000000000007941 */ /* 0x000fea0003800200 */
.L_x_1:
[----:B------:R-:W-:Y:S01]  /*17b0*/  IMAD.IADD R26, R26, 0x1, R33 ;  /* 0x000000011a1a7824 */ /* 0x000fe200078e0221 */
[----:B------:R-:W-:Y:S03]  /*17c0*/  BAR.SYNC.DEFER_BLOCKING 0x0 ;  /* 0x0000000000007b1d */ /* 0x000fe60000010000 */
[----:B------:R-:W-:-:S03]  /*17d0*/  IMAD.IADD R25, R25, 0x1, R26 ;  /* 0x0000000119197824 */ /* 0x000fc600078e021a */
[----:B------:R-:W1:Y:S01]  /*17e0*/  LDCU.64 UR8, c[0x0][0x388] ;  /* 0x00007100ff0877ac */ /* 0x000e620008000a00 */
[----:B------:R-:W-:-:S04]  /*17f0*/  IMAD.IADD R24, R24, 0x1, R25 ;  /* 0x0000000118187824 */ /* 0x000fc800078e0219 */
[----:B------:R-:W-:-:S04]  /*1800*/  IMAD.IADD R40, R40, 0x1, R24 ;  /* 0x0000000128287824 */ /* 0x000fc800078e0218 */
[----:B0-----:R-:W-:-:S04]  /*1810*/  IMAD.IADD R8, R39, 0x1, R40 ;  /* 0x0000000127087824 */ /* 0x001fc800078e0228 */
[----:B------:R-:W-:-:S04]  /*1820*/  IMAD.IADD R31, R31, 0x1, R8 ;  /* 0x000000011f1f7824 */ /* 0x000fc800078e0208 */
[----:B------:R-:W-:Y:S01]  /*1830*/  IMAD.IADD R30, R30, 0x1, R31 ;  /* 0x000000011e1e7824 */ /* 0x000fe200078e021f */
[----:B------:R-:W-:Y:S01]  /*1840*/  STS [R27], R26 ;  /* 0x0000001a1b007388 */ /* 0x000fe20000000800 */
[----:B-1----:R-:W-:Y:S02]  /*1850*/  IADD3 R42, P0, PT, R42, UR8, RZ ;  /* 0x000000082a2a7c10 */ /* 0x002fe4000ff1e0ff */
[----:B------:R-:W-:Y:S01]  /*1860*/  IMAD.IADD R10, R29, 0x1, R30 ;  /* 0x000000011d0a7824 */ /* 0x000fe200078e021e */
[----:B------:R-:W-:Y:S01]  /*1870*/  STS [R27+0x4], R25 ;  /* 0x000004191b007388 */ /* 0x000fe20000000800 */
[----:B------:R-:W-:Y:S02]  /*1880*/  IADD3.X R43, PT, PT, R41, UR9, RZ, P0, !PT ;  /* 0x00000009292b7c10 */ /* 0x000fe400087fe4ff */
[----:B------:R-:W-:Y:S01]  /*1890*/  IMAD.IADD R23, R23, 0x1, R10 ;  /* 0x0000000117177824 */ /* 0x000fe200078e020a */
[----:B------:R-:W-:Y:S03]  /*18a0*/  STS [R27+0x8], R24 ;  /* 0x000008181b007388 */ /* 0x000fe60000000800 */
        /* <DEDUP_REMOVED lines=19> */
[----:B------:R-:W-:Y:S04]  /*19e0*/  STS [R27+0x30], R7 ;  /* 0x000030071b007388 */ /* 0x000fe80000000800 */
[----:B------:R-:W-:Y:S04]  /*19f0*/  STS [R27+0x34], R6 ;  /* 0x000034061b007388 */ /* 0x000fe80000000800 */
[----:B------:R-:W-:Y:S04]  /*1a00*/  STS [R27+0x38], R5 ;  /* 0x000038051b007388 */ /* 0x000fe80000000800 */
[----:B------:R-:W-:Y:S04]  /*1a10*/  STS [R27+0x3c], R4 ;  /* 0x00003c041b007388 */ /* 0x000fe80000000800 */
[----:B------:R-:W-:Y:S04]  /*1a20*/  STS [R27+0x40], R3 ;  /* 0x000040031b007388 */ /* 0x000fe80000000800 */
[----:B------:R-:W-:Y:S04]  /*1a30*/  STS [R27+0x44], R2 ;  /* 0x000044021b007388 */ /* 0x000fe80000000800 */
[----:B------:R-:W-:Y:S01]  /*1a40*/  STS [R27+0x48], R0 ;  /* 0x000048001b007388 */ /* 0x000fe20000000800 */
[----:B------:R-:W-:-:S03]  /*1a50*/  NOP ;  /* 0x0000000000007918 */ /* 0x000fc60000000000 */
[----:B------:R-:W0:Y:S04]  /*1a60*/  LDS R9, [R28] ;  /* 0x000000001c097984 */ /* 0x000e280000000800 */
[----:B------:R-:W1:Y:S04]  /*1a70*/  LDS R7, [R28+0x80] ;  /* 0x000080001c077984 */ /* 0x000e680000000800 */
[----:B------:R-:W2:Y:S04]  /*1a80*/  LDS R11, [R28+0x100] ;  /* 0x000100001c0b7984 */ /* 0x000ea80000000800 */
[----:B------:R-:W3:Y:S04]  /*1a90*/  LDS R13, [R28+0x180] ;  /* 0x000180001c0d7984 */ /* 0x000ee80000000800 */
[----:B------:R-:W4:Y:S04]  /*1aa0*/  LDS R5, [R28+0x200] ;  /* 0x000200001c057984 */ /* 0x000f280000000800 */
[----:B------:R-:W5:Y:S04]  /*1ab0*/  LDS R15, [R28+0x280] ;  /* 0x000280001c0f7984 */ /* 0x000f680000000800 */
        /* <DEDUP_REMOVED lines=13> */
[----:B0-----:R-:W-:Y:S04]  /*1b90*/  STG.E desc[UR12][R42.64], R9 ;  /* 0x000000092a007986 */ /* 0x001fe8000c10190c */
[----:B-1----:R-:W-:Y:S04]  /*1ba0*/  STG.E desc[UR12][R42.64+0x80], R7 ;  /* 0x000080072a007986 */ /* 0x002fe8000c10190c */
[----:B--2---:R-:W-:Y:S04]  /*1bb0*/  STG.E desc[UR12][R42.64+0x100], R11 ;  /* 0x0001000b2a007986 */ /* 0x004fe8000c10190c */
[----:B---3--:R-:W-:Y:S04]  /*1bc0*/  STG.E desc[UR12][R42.64+0x180], R13 ;  /* 0x0001800d2a007986 */ /* 0x008fe8000c10190c */
[----:B----4-:R-:W-:Y:S04]  /*1bd0*/  STG.E desc[UR12][R42.64+0x200], R5 ;  /* 0x000200052a007986 */ /* 0x010fe8000c10190c */
[----:B-----5:R-:W-:Y:S04]  /*1be0*/  STG.E desc[UR12][R42.64+0x280], R15 ;  /* 0x0002800f2a007986 */ /* 0x020fe8000c10190c */
[----:B------:R-:W-:Y:S04]  /*1bf0*/  STG.E desc[UR12][R42.64+0x300], R3 ;  /* 0x000300032a007986 */ /* 0x000fe8000c10190c */
        /* <DEDUP_REMOVED lines=11> */
[----:B------:R-:W-:Y:S01]  /*1cb0*/  STG.E desc[UR12][R42.64+0x900], R39 ;  /* 0x000900272a007986 */ /* 0x000fe2000c10190c */
[----:B------:R-:W-:Y:S05]  /*1cc0*/  EXIT ;  /* 0x000000000000794d */ /* 0x000fea0003800000 */
.L_x_0:
[----:B------:R-:W-:-:S04]  /*1cd0*/  ISETP.NE.U32.AND P0, PT, RZ, UR7, PT ;  /* 0x00000007ff007c0c */ /* 0x000fc8000bf05070 */
[----:B------:R-:W-:-:S13]  /*1ce0*/  ISETP.NE.AND.EX P0, PT, RZ, UR4, PT, P0 ;  /* 0x00000004ff007c0c */ /* 0x000fda000bf05300 */
[----:B------:R-:W-:Y:S05]  /*1cf0*/  @!P0 EXIT ;  /* 0x000000000000894d */ /* 0x000fea0003800000 */
[----:B------:R-:W0:Y:S02]  /*1d00*/  LDCU.64 UR4, c[0x0][0x380] ;  /* 0x00007000ff0477ac */ /* 0x000e240008000a00 */
[----:B0-----:R-:W-:-:S06]  /*1d10*/  UIMAD.WIDE UR4, UR6, 0x7b80, UR4 ;  /* 0x00007b80060478a5 */ /* 0x001fcc000f8e0204 */
[----:B------:R-:W-:Y:S02]  /*1d20*/  IMAD.U32 R2, RZ, RZ, UR4 ;  /* 0x00000004ff027e24 */ /* 0x000fe4000f8e00ff */
[----:B------:R-:W-:-:S05]  /*1d30*/  IMAD.U32 R3, RZ, RZ, UR5 ;  /* 0x00000005ff037e24 */ /* 0x000fca000f8e00ff */
[----:B------:R0:W2:Y:S01]  /*1d40*/  LDG.E R0, desc[UR12][R2.64] ;  /* 0x0000000c02007981 */ /* 0x0000a2000c1e1900 */
[----:B------:R-:W1:Y:S02]  /*1d50*/  S2R R43, SR_TID.X ;  /* 0x00000000002b7919 */ /* 0x000e640000002100 */
[C---:B-1----:R-:W-:Y:S02]  /*1d60*/  LOP3.LUT R28, R43.reuse, 0x1f, RZ, 0xc0, !PT ;  /* 0x0000001f2b1c7812 */ /* 0x042fe400078ec0ff */
[----:B------:R-:W-:-:S05]  /*1d70*/  LOP3.LUT R5, R43, 0x3e0, RZ, 0xc0, !PT ;  /* 0x000003e02b057812 */ /* 0x000fca00078ec0ff */
[----:B------:R-:W-:-:S04]  /*1d80*/  IMAD R28, R5, 0x13, R28 ;  /* 0x00000013051c7824 */ /* 0x000fc800078e021c */
[C---:B------:R-:W-:Y:S01]  /*1d90*/  VIADD R4, R28.reuse, 0x20 ;  /* 0x000000201c047836 */ /* 0x040fe20000000000 */
[C---:B------:R-:W-:Y:S01]  /*1da0*/  ISETP.GE.U32.AND P1, PT, R28.reuse, UR7, PT ;  /* 0x000000071c007c0c */ /* 0x040fe2000bf26070 */
[C---:B------:R-:W-:Y:S01]  /*1db0*/  VIADD R5, R28.reuse, 0x40 ;  /* 0x000000401c057836 */ /* 0x040fe20000000000 */
[C---:B0-----:R-:W-:Y:S01]  /*1dc0*/  LEA R2, P0, R28.reuse, UR4, 0x2 ;  /* 0x000000041c027c11 */ /* 0x041fe2000f8010ff */
[----:B------:R-:W-:Y:S01]  /*1dd0*/  VIADD R3, R28, 0x80 ;  /* 0x000000801c037836 */ /* 0x000fe20000000000 */
[----:B------:R-:W-:Y:S01]  /*1de0*/  ISETP.GE.U32.AND P2, PT, R4, UR7, PT ;  /* 0x0000000704007c0c */ /* 0x000fe2000bf46070 */
[C---:B------:R-:W-:Y:S01]  /*1df0*/  VIADD R4, R28.reuse, 0xa0 ;  /* 0x000000a01c047836 */ /* 0x040fe20000000000 */
[----:B------:R-:W-:Y:S01]  /*1e00*/  ISETP.GE.U32.AND P3, PT, R5, UR7, PT ;  /* 0x0000000705007c0c */ /* 0x000fe2000bf66070 */
[C---:B------:R-:W-:Y:S01]  /*1e10*/  VIADD R5, R28.reuse, 0xc0 ;  /* 0x000000c01c057836 */ /* 0x040fe20000000000 */
[----:B------:R-:W-:Y:S01]  /*1e20*/  ISETP.GE.U32.AND P5, PT, R3, UR7, PT ;  /* 0x0000000703007c0c */ /* 0x000fe2000bfa6070 */
[----:B------:R-:W-:Y:S01]  /*1e30*/  VIADD R6, R28, 0x60 ;  /* 0x000000601c067836 */ /* 0x000fe20000000000 */
[----:B------:R-:W-:Y:S01]  /*1e40*/  ISETP.GE.U32.AND P6, PT, R4, UR7, PT ;  /* 0x0000000704007c0c */ /* 0x000fe2000bfc6070 */
[----:B------:R-:W-:Y:S01]  /*1e50*/  IMAD.X R3, RZ, RZ, UR5, P0 ;  /* 0x00000005ff037e24 */ /* 0x000fe200080e06ff */
[----:B------:R-:W-:Y:S01]  /*1e60*/  ISETP.GE.U32.AND P0, PT, R5, UR7, PT ;  /* 0x0000000705007c0c */ /* 0x000fe2000bf06070 */
[----:B------:R-:W-:Y:S01]  /*1e70*/  VIADD R5, R28, 0xe0 ;  /* 0x000000e01c057836 */ /* 0x000fe20000000000 */
[----:B------:R-:W-:Y:S01]  /*1e80*/  ISETP.GE.U32.AND P4, PT, R6, UR7, PT ;  /* 0x0000000706007c0c */ /* 0x000fe2000bf86070 */
[----:B------:R-:W-:-:S02]  /*1e90*/  VIADD R41, R28, 0x100 ;  /* 0x000001001c297836 */ /* 0x000fc40000000000 */
[C---:B------:R-:W-:Y:S02]  /*1ea0*/  VIADD R7, R28.reuse, 0x120 ;  /* 0x000001201c077836 */ /* 0x040fe40000000000 */
[C---:B------:R-:W-:Y:S02]  /*1eb0*/  VIADD R40, R28.reuse, 0x240 ;  /* 0x000002401c287836 */ /* 0x040fe40000000000 */
[----:B--2---:R-:W-:Y:S02]  /*1ec0*/  IMAD.MOV.U32 R4, RZ, RZ, R0 ;  /* 0x000000ffff047224 */ /* 0x004fe400078e0000 */
[----:B------:R-:W2:Y:S01]  /*1ed0*/  @!P1 LDG.E R0, desc[UR12][R2.64] ;  /* 0x0000000c02009981 */ /* 0x000ea2000c1e1900 */
[----:B------:R-:W-:Y:S01]  /*1ee0*/  ISETP.GE.U32.AND P1, PT, R5, UR7, PT ;  /* 0x0000000705007c0c */ /* 0x000fe2000bf26070 */
[----:B------:R-:W-:Y:S02]  /*1ef0*/  IMAD.MOV.U32 R8, RZ, RZ, R4 ;  /* 0x000000ffff087224 */ /* 0x000fe400078e0004 */
[----:B------:R-:W-:-:S02]  /*1f00*/  VIADD R5, R28, 0x140 ;  /* 0x000001401c057836 */ /* 0x000fc40000000000 */
[--C-:B------:R-:W-:Y:S02]  /*1f10*/  IMAD.MOV.U32 R10, RZ, RZ, R4.reuse ;  /* 0x000000ffff0a7224 */ /* 0x100fe400078e0004 */
[----:B------:R-:W3:Y:S01]  /*1f20*/  @!P3 LDG.E R8, desc[UR12][R2.64+0x100] ;  /* 0x0001000c0208b981 */ /* 0x000ee2000c1e1900 */
[----:B------:R-:W-:Y:S01]  /*1f30*/  ISETP.GE.U32.AND P3, PT, R5, UR7, PT ;  /* 0x0000000705007c0c */ /* 0x000fe2000bf66070 */
[C---:B------:R-:W-:Y:S02]  /*1f40*/  VIADD R5, R28.reuse, 0x160 ;  /* 0x000001601c057836 */ /* 0x040fe40000000000 */
[--C-:B------:R-:W-:Y:S01]  /*1f50*/  IMAD.MOV.U32 R12, RZ, RZ, R4.reuse ;  /* 0x000000ffff0c7224 */ /* 0x100fe200078e0004 */
[----:B------:R-:W4:Y:S01]  /*1f60*/  @!P4 LDG.E R10, desc[UR12][R2.64+0x180] ;  /* 0x0001800c020ac981 */ /* 0x000f22000c1e1900 */
[----:B------:R-:W-:Y:S01]  /*1f70*/  IMAD.MOV.U32 R14, RZ, RZ, R4 ;  /* 0x000000ffff0e7224 */ /* 0x000fe200078e0004 */
[----:B------:R-:W-:Y:S01]  /*1f80*/  ISETP.GE.U32.AND P4, PT, R5, UR7, PT ;  /* 0x0000000705007c0c */ /* 0x000fe2000bf86070 */
[----:B------:R-:W-:-:S02]  /*1f90*/  VIADD R5, R28, 0x180 ;  /* 0x000001801c057836 */ /* 0x000fc40000000000 */
[--C-:B------:R-:W-:Y:S01]  /*1fa0*/  IMAD.MOV.U32 R6, RZ, RZ, R4.reuse ;  /* 0x000000ffff067224 */ /* 0x100fe200078e0004 */
[----:B------:R-:W5:Y:S01]  /*1fb0*/  @!P5 LDG.E R12, desc[UR12][R2.64+0x200] ;  /* 0x0002000c020cd981 */ /* 0x000f62000c1e1900 */
[----:B------:R-:W-:Y:S01]  /*1fc0*/  ISETP.GE.U32.AND P5, PT, R41, UR7, PT ;  /* 0x0000000729007c0c */ /* 0x000fe2000bfa6070 */
[--C-:B------:R-:W-:Y:S02]  /*1fd0*/  IMAD.MOV.U32 R16, RZ, RZ, R4.reuse ;  /* 0x000000ffff107224 */ /* 0x100fe400078e0004 */
[----:B------:R-:W5:Y:S01]  /*1fe0*/  @!P6 LDG.E R14, desc[UR12][R2.64+0x280] ;  /* 0x0002800c020ee981 */ /* 0x000f62000c1e1900 */
[----:B------:R-:W-:Y:S01]  /*1ff0*/  ISETP.GE.U32.AND P6, PT, R5, UR7, PT ;  /* 0x0000000705007c0c */ /* 0x000fe2000bfc6070 */
[----:B------:R-:W-:Y:S02]  /*2000*/  VIADD R5, R28, 0x1a0 ;  /* 0x000001a01c057836 */ /* 0x000fe40000000000 */
[----:B------:R-:W5:Y:S01]  /*2010*/  @!P2 LDG.E R6, desc[UR12][R2.64+0x80] ;  /* 0x0000800c0206a981 */ /* 0x000f62000c1e1900 */
[----:B------:R-:W-:Y:S01]  /*2020*/  ISETP.GE.U32.AND P2, PT, R7, UR7, PT ;  /* 0x0000000707007c0c */ /* 0x000fe2000bf46070 */
[----:B------:R-:W-:-:S02]  /*2030*/  IMAD.MOV.U32 R18, RZ, RZ, R4 ;  /* 0x000000ffff127224 */ /* 0x000fc400078e0004 */
[--C-:B------:R-:W-:Y:S01]  /*2040*/  IMAD.MOV.U32 R20, RZ, RZ, R4.reuse ;  /* 0x000000ffff147224 */ /* 0x100fe200078e0004 */
[----:B------:R-:W5:Y:S01]  /*2050*/  @!P0 LDG.E R16, desc[UR12][R2.64+0x300] ;  /* 0x0003000c02108981 */ /* 0x000f62000c1e1900 */
[----:B------:R-:W-:Y:S01]  /*2060*/  ISETP.GE.U32.AND P0, PT, R5, UR7, PT ;  /* 0x0000000705007c0c */ /* 0x000fe2000bf06070 */
[C---:B------:R-:W-:Y:S02]  /*2070*/  VIADD R7, R28.reuse, 0x1c0 ;  /* 0x000001c01c077836 */ /* 0x040fe40000000000 */
[C---:B------:R-:W-:Y:S01]  /*2080*/  VIADD R5, R28.reuse, 0x1e0 ;  /* 0x000001e01c057836 */ /* 0x040fe20000000000 */
[----:B------:R-:W5:Y:S01]  /*2090*/  @!P1 LDG.E R18, desc[UR12][R2.64+0x380] ;  /* 0x0003800c02129981 */ /* 0x000f62000c1e1900 */
[--C-:B------:R-:W-:Y:S01]  /*20a0*/  IMAD.MOV.U32 R22, RZ, RZ, R4.reuse ;  /* 0x000000ffff167224 */ /* 0x100fe200078e0004 */
[----:B------:R-:W-:Y:S01]  /*20b0*/  ISETP.GE.U32.AND P1, PT, R7, UR7, PT ;  /* 0x0000000707007c0c */ /* 0x000fe2000bf26070 */
[--C-:B------:R-:W-:Y:S01]  /*20c0*/  IMAD.MOV.U32 R24, RZ, RZ, R4.reuse ;  /* 0x000000ffff187224 */ /* 0x100fe200078e0004 */
[----:B------:R-:W5:Y:S01]  /*20d0*/  @!P5 LDG.E R20, desc[UR12][R2.64+0x400] ;  /* 0x0004000c0214d981 */ /* 0x000f62000c1e1900 */
[----:B------:R-:W-:Y:S01]  /*20e0*/  IMAD.MOV.U32 R30, RZ, RZ, R4 ;  /* 0x000000ffff1e7224 */ /* 0x000fe200078e0004 */
[----:B------:R-:W-:Y:S01]  /*20f0*/  ISETP.GE.U32.AND P5, PT, R5, UR7, PT ;  /* 0x0000000705007c0c */ /* 0x000fe2000bfa6070 */
[C---:B------:R-:W-:Y:S01]  /*2100*/  VIADD R5, R28.reuse, 0x200 ;  /* 0x000002001c057836 */ /* 0x040fe20000000000 */
[----:B------:R-:W5:Y:S01]  /*2110*/  @!P2 LDG.E R22, desc[UR12][R2.64+0x480] ;  /* 0x0004800c0216a981 */ /* 0x000f62000c1e1900 */
[----:B------:R-:W-:-:S03]  /*2120*/  VIADD R7, R28, 0x220 ;  /* 0x000002201c077836 */ /* 0x000fc60000000000 */
[----:B------:R-:W5:Y:S01]  /*2130*/  @!P3 LDG.E R24, desc[UR12][R2.64+0x500] ;  /* 0x0005000c0218b981 */ /* 0x000f62000c1e1900 */
[----:B------:R-:W-:Y:S02]  /*2140*/  ISETP.GE.U32.AND P2, PT, R5, UR7, PT ;  /* 0x0000000705007c0c */ /* 0x000fe4000bf46070 */
[----:B------:R-:W-:Y:S01]  /*2150*/  ISETP.GE.U32.AND P3, PT, R7, UR7, PT ;  /* 0x0000000707007c0c */ /* 0x000fe2000bf66070 */
[----:B------:R-:W5:Y:S01]  /*2160*/  @!P4 LDG.E R30, desc[UR12][R2.64+0x580] ;  /* 0x0005800c021ec981 */ /* 0x000f62000c1e1900 */
[----:B------:R-:W-:Y:S01]  /*2170*/  ISETP.GE.U32.AND P4, PT, R40, UR7, PT ;  /* 0x0000000728007c0c */ /* 0x000fe2000bf86070 */
[--C-:B------:R-:W-:Y:S02]  /*2180*/  IMAD.MOV.U32 R32, RZ, RZ, R4.reuse ;  /* 0x000000ffff207224 */ /* 0x100fe400078e0004 */
[--C-:B------:R-:W-:Y:S02]  /*2190*/  IMAD.MOV.U32 R34, RZ, RZ, R4.reuse ;  /* 0x000000ffff227224 */ /* 0x100fe400078e0004 */
[----:B------:R-:W-:-:S02]  /*21a0*/  IMAD.MOV.U32 R38, RZ, RZ, R4 ;  /* 0x000000ffff267224 */ /* 0x000fc400078e0004 */
[--C-:B------:R-:W-:Y:S01]  /*21b0*/  IMAD.MOV.U32 R42, RZ, RZ, R4.reuse ;  /* 0x000000ffff2a7224 */ /* 0x100fe200078e0004 */
[----:B------:R-:W5:Y:S01]  /*21c0*/  @!P6 LDG.E R32, desc[UR12][R2.64+0x600] ;  /* 0x0006000c0220e981 */ /* 0x000f62000c1e1900 */
[--C-:B------:R-:W-:Y:S02]  /*21d0*/  IMAD.MOV.U32 R44, RZ, RZ, R4.reuse ;  /* 0x000000ffff2c7224 */ /* 0x100fe400078e0004 */
[----:B------:R-:W-:Y:S01]  /*21e0*/  IMAD.MOV.U32 R5, RZ, RZ, R4 ;  /* 0x000000ffff057224 */ /* 0x000fe200078e0004 */
[----:B------:R-:W5:Y:S04]  /*21f0*/  @!P0 LDG.E R34, desc[UR12][R2.64+0x680] ;  /* 0x0006800c02228981 */ /* 0x000f68000c1e1900 */
[----:B------:R-:W5:Y:S04]  /*2200*/  @!P1 LDG.E R38, desc[UR12][R2.64+0x700] ;  /* 0x0007000c02269981 */ /* 0x000f68000c1e1900 */
[----:B------:R-:W5:Y:S04]  /*2210*/  @!P5 LDG.E R42, desc[UR12][R2.64+0x780] ;  /* 0x0007800c022ad981 */ /* 0x000f68000c1e1900 */
[----:B------:R-:W5:Y:S04]  /*2220*/  @!P2 LDG.E R44, desc[UR12][R2.64+0x800] ;  /* 0x0008000c022ca981 */ /* 0x000f68000c1e1900 */
[----:B------:R-:W5:Y:S04]  /*2230*/  @!P3 LDG.E R5, desc[UR12][R2.64+0x880] ;  /* 0x0008800c0205b981 */ /* 0x000f68000c1e1900 */
[----:B------:R-:W5:Y:S01]  /*2240*/  @!P4 LDG.E R4, desc[UR12][R2.64+0x900] ;  /* 0x0009000c0204c981 */ /* 0x000f62000c1e1900 */
[----:B------:R-:W0:Y:S01]  /*2250*/  S2R R35, SR_LANEID ;  /* 0x0000000000237919 */ /* 0x000e220000000000 */
[----:B------:R-:W1:Y:S01]  /*2260*/  S2UR UR5, SR_CgaCtaId ;  /* 0x00000000000579c3 */ /* 0x000e620000008800 */
[----:B------:R-:W-:Y:S01]  /*2270*/  SHF.R.U32.HI R36, RZ, 0x5, R43 ;  /* 0x00000005ff247819 */ /* 0x000fe2000001162b */
[----:B------:R-:W-:-:S02]  /*2280*/  UMOV UR4, 0x400 ;  /* 0x0000040000047882 */ /* 0x000fc40000000000 */
[----:B-1----:R-:W-:Y:S02]  /*2290*/  ULEA UR4, UR5, UR4, 0x18 ;  /* 0x0000000405047291 */ /* 0x002fe4000f8ec0ff */
[----:B0-----:R-:W-:-:S05]  /*22a0*/  IMAD R27, R36, 0x260, R35 ;  /* 0x00000260241b7824 */ /* 0x001fca00078e0223 */
[----:B------:R-:W-:-:S05]  /*22b0*/  LEA R27, R27, UR4, 0x2 ;  /* 0x000000041b1b7c11 */ /* 0x000fca000f8e10ff */
[----:B------:R-:W-:Y:S01]  /*22c0*/  IMAD R26, R35, 0x48, R27 ;  /* 0x00000048231a7824 */ /* 0x000fe200078e021b */
[----:B------:R-:W-:Y:S01]  /*22d0*/  UISETP.NE.AND UP0, UPT, UR6, URZ, UPT ;  /* 0x000000ff0600728c */ /* 0x000fe2000bf05270 */
        /* <DEDUP_REMOVED lines=41> */
[----:B0-----:R-:W-:Y:S02]  /*2570*/  IADD3 R8, PT, PT, R23, R24, R25 ;  /* 0x0000001817087210 */ /* 0x001fe40007ffe019 */
[----:B------:R-:W-:Y:S02]  /*2580*/  ISETP.NE.AND P1, PT, R35, 0x1f, PT ;  /* 0x0000001f2300780c */ /* 0x000fe40003f25270 */
[----:B------:R-:W-:Y:S02]  /*2590*/  IADD3 R8, PT, PT, R33, R34, R8 ;  /* 0x0000002221087210 */ /* 0x000fe40007ffe008 */
[----:B------:R-:W-:Y:S02]  /*25a0*/  ISETP.NE.AND P2, PT, R36, 0xc, PT ;  /* 0x0000000c2400780c */ /* 0x000fe40003f45270 */
[----:B------:R-:W-:Y:S02]  /*25b0*/  IADD3 R8, PT, PT, R31, R32, R8 ;  /* 0x000000201f087210 */ /* 0x000fe40007ffe008 */
[----:B------:R-:W-:-:S02]  /*25c0*/  ISETP.GE.U32.AND P3, PT, R43, 0x20, PT ;  /* 0x000000202b00780c */ /* 0x000fc40003f66070 */
        /* <DEDUP_REMOVED lines=29> */
[----:B------:R-:W-:-:S03]  /*27a0*/  IMAD.IADD R11, R11, 0x1, R10 ;  /* 0x000000010b0b7824 */ /* 0x000fc600078e020a */
        /* <DEDUP_REMOVED lines=16> */
[----:B------:R-:W-:-:S04]  /*28b0*/  ISETP.NE.AND P0, PT, R36, 0x8, PT ;  /* 0x000000082400780c */ /* 0x000fc80003f05270 */
[----:B------:R-:W-:Y:S02]  /*28c0*/  SEL R8, R15, R8, !P0 ;  /* 0x000000080f087207 */ /* 0x000fe40004000000 */
[----:B------:R-:W-:Y:S02]  /*28d0*/  ISETP.NE.AND P0, PT, R36, 0xa, PT ;  /* 0x0000000a2400780c */ /* 0x000fe40003f05270 */
[----:B------:R-:W-:Y:S02]  /*28e0*/  SEL R8, R16, R8, !P1 ;  /* 0x0000000810087207 */ /* 0x000fe40004800000 */
[----:B------:R-:W-:Y:S02]  /*28f0*/  ISETP.NE.AND P1, PT, R36, 0xb, PT ;  /* 0x0000000b2400780c */ /* 0x000fe40003f25270 */
[----:B------:R-:W-:Y:S02]  /*2900*/  SEL R8, R17, R8, !P0 ;  /* 0x0000000811087207 */ /* 0x000fe40004000000 */
[----:B------:R-:W-:-:S02]  /*2910*/  ISETP.NE.AND P0, PT, R35, RZ, PT ;  /* 0x000000ff2300720c */ /* 0x000fc40003f05270 */
[----:B------:R-:W-:Y:S01]  /*2920*/  SEL R8, R18, R8, !P1 ;  /* 0x0000000812087207 */ /* 0x000fe20004800000 */
[----:B------:R-:W-:Y:S01]  /*2930*/  @!P2 IMAD.IADD R8, R19, 0x1, R18 ;  /* 0x000000011308a824 */ /* 0x000fe200078e0212 */
[----:B------:R-:W-:Y:S02]  /*2940*/  SEL R9, R37, RZ, P0 ;  /* 0x000000ff25097207 */ /* 0x000fe40000000000 */
[----:B------:R-:W-:-:S03]  /*2950*/  ISETP.NE.AND P0, PT, R43, RZ, PT ;  /* 0x000000ff2b00720c */ /* 0x000fc60003f05270 */
[----:B------:R-:W-:-:S05]  /*2960*/  @P3 IMAD.IADD R37, R8, 0x1, R9 ;  /* 0x0000000108253824 */ /* 0x000fca00078e0209 */
[----:B------:R-:W-:Y:S01]  /*2970*/  SEL R8, R37, RZ, P0 ;  /* 0x000000ff25087207 */ /* 0x000fe20000000000 */
[----:B------:R-:W-:Y:S06]  /*2980*/  BRA `(.L_x_18) ;  /* 0x0000000c005c7947 */ /* 0x000fec0003800000 */
.L_x_17:
[----:B0-----:R-:W-:Y:S02]  /*2990*/  IADD3 R8, PT, PT, R23, R24, R25 ;  /* 0x0000001817087210 */ /* 0x001fe40007ffe019 */
[----:B------:R-:W-:Y:S02]  /*29a0*/  ISETP.NE.AND P1, PT, R35, 0x1f, PT ;  /* 0x0000001f2300780c */ /* 0x000fe40003f25270 */
[----:B------:R-:W-:Y:S02]  /*29b0*/  IADD3 R8, PT, PT, R33, R34, R8 ;  /* 0x0000002221087210 */ /* 0x000fe40007ffe008 */
        /* <DEDUP_REMOVED lines=59> */
[----:B------:R-:W-:Y:S01]  /*2d70*/  ISETP.GT.U32.AND P0, PT, R43, 0x1f, PT ;  /* 0x0000001f2b00780c */ /* 0x000fe20003f04070 */
        /* <DEDUP_REMOVED lines=22> */
.L_x_64:
[----:B------:R-:W-:Y:S05]  /*2ee0*/  @!P0 BRA `(.L_x_21) ;  /* 0x0000000000248947 */ /* 0x000fea0003800000 */
[----:B------:R-:W-:-:S07]  /*2ef0*/  IMAD.MOV.U32 R9, RZ, RZ, 0x1de ;  /* 0x000001deff097424 */ /* 0x000fce00078e00ff */
.L_x_23:
[----:B------:R-:W-:Y:S05]  /*2f00*/  NANOSLEEP R9 ;  /* 0x000000090000735d */ /* 0x000fea0003800000 */
[----:B------:R-:W2:Y:S01]  /*2f10*/  LD.E.64.STRONG.GPU R14, desc[UR12][R16.64+0x100] ;  /* 0x0001000c100e7980 */ /* 0x000ea2000c10fb00 */
[----:B------:R-:W-:Y:S01]  /*2f20*/  UMOV UR5, 0xffffffff ;  /* 0xffffffff00057882 */ /* 0x000fe20000000000 */
[----:B------:R-:W-:Y:S02]  /*2f30*/  SHF.R.U32.HI R9, RZ, 0x1, R9 ;  /* 0x00000001ff097819 */ /* 0x000fe40000011609 */
[----:B--2---:R-:W-:Y:S01]  /*2f40*/  ISETP.NE.AND P0, PT, R14, 0x63, PT ;  /* 0x000000630e00780c */ /* 0x004fe20003f05270 */
[----:B------:R-:W-:-:S12]  /*2f50*/  BRA.DIV UR5, `(.L_x_22) ;  /* 0x0000001a05687947 */ /* 0x000fd8000b800000 */
[----:B------:R-:W-:-:S13]  /*2f60*/  VOTE.ANY P0, !P0 ;  /* 0x0000000000ff7806 */ /* 0x000fda0004000100 */
.L_x_67:
[----:B------:R-:W-:Y:S05]  /*2f70*/  @P0 BRA `(.L_x_23) ;  /* 0xfffffffc00e00947 */ /* 0x000fea000383ffff */
.L_x_21:
[----:B------:R-:W-:Y:S01]  /*2f80*/  UMOV UR5, 0xffffffff ;  /* 0xffffffff00057882 */ /* 0x000fe20000000000 */
[----:B------:R-:W-:Y:S02]  /*2f90*/  ISETP.NE.AND P2, PT, R14, 0x65, PT ;  /* 0x000000650e00780c */ /* 0x000fe40003f45270 */
[----:B------:R-:W-:Y:S11]  /*2fa0*/  BRA.DIV UR5, `(.L_x_24) ;  /* 0x0000001a05747947 */ /* 0x000ff6000b800000 */
[----:B------:R-:W0:Y:S01]  /*2fb0*/  S2R R42, SR_GEMASK ;  /* 0x00000000002a7919 */ /* 0x000e220000003c00 */
[----:B------:R-:W-:Y:S01]  /*2fc0*/  VOTE.ANY R8, PT, !P2 ;  /* 0x0000000000087806 */ /* 0x000fe200050e0100 */
[----:B------:R-:W-:-:S03]  /*2fd0*/  VIADD R19, R35, 0x2 ;  /* 0x0000000223137836 */ /* 0x000fc60000000000 */
[----:B0-----:R-:W-:-:S05]  /*2fe0*/  LOP3.LUT R8, R8, 0x80000000, R42, 0xec, !PT ;  /* 0x8000000008087812 */ /* 0x001fca00078eec2a */
[----:B------:R-:W-:-:S05]  /*2ff0*/  VIADD R9, R8, 0xffffffff ;  /* 0xffffffff08097836 */ /* 0x000fca0000000000 */
[----:B------:R-:W-:-:S04]  /*3000*/  LOP3.LUT R9, R8, R9, RZ, 0xc, !PT ;  /* 0x0000000908097212 */ /* 0x000fc800078e0cff */
[----:B------:R0:W1:Y:S02]  /*3010*/  POPC R38, R9 ;  /* 0x0000000900267309 */ /* 0x0000640000000000 */
[C---:B0-----:R-:W-:Y:S01]  /*3020*/  VIADD R9, R35.reuse, 0x4 ;  /* 0x0000000423097836 */ /* 0x041fe20000000000 */
[----:B-1----:R-:W0:Y:S01]  /*3030*/  SHFL.DOWN PT, R16, R15, 0x1, R38 ;  /* 0x082000000f107989 */ /* 0x002e2200000e0026 */
[----:B------:R-:W-:-:S04]  /*3040*/  ISETP.GE.AND P0, PT, R35, R38, PT ;  /* 0x000000262300720c */ /* 0x000fc80003f06270 */
[----:B0-----:R-:W-:Y:S02]  /*3050*/  SEL R16, R16, RZ, !P0 ;  /* 0x000000ff10107207 */ /* 0x001fe40004000000 */
[----:B------:R-:W-:-:S03]  /*3060*/  ISETP.GT.AND P0, PT, R19, R38, PT ;  /* 0x000000261300720c */ /* 0x000fc60003f04270 */
[----:B------:R-:W-:Y:S02]  /*3070*/  IMAD.IADD R17, R16, 0x1, R15 ;  /* 0x0000000110117824 */ /* 0x000fe400078e020f */
[----:B------:R-:W-:-:S03]  /*3080*/  VIADD R15, R35, 0x10 ;  /* 0x00000010230f7836 */ /* 0x000fc60000000000 */
[----:B------:R-:W0:Y:S02]  /*3090*/  SHFL.DOWN PT, R16, R17, 0x2, R38 ;  /* 0x0840000011107989 */ /* 0x000e2400000e0026 */
[-C--:B------:R-:W-:Y:S02]  /*30a0*/  ISETP.GT.AND P2, PT, R15, R38.reuse, PT ;  /* 0x000000260f00720c */ /* 0x080fe40003f44270 */
[----:B0-----:R-:W-:Y:S02]  /*30b0*/  SEL R16, R16, RZ, !P0 ;  /* 0x000000ff10107207 */ /* 0x001fe40004000000 */
[----:B------:R-:W-:Y:S01]  /*30c0*/  ISETP.GT.AND P0, PT, R9, R38, PT ;  /* 0x000000260900720c */ /* 0x000fe20003f04270 */
[----:B------:R-:W-:Y:S02]  /*30d0*/  VIADD R9, R35, 0x8 ;  /* 0x0000000823097836 */ /* 0x000fe40000000000 */
[----:B------:R-:W-:-:S05]  /*30e0*/  IMAD.IADD R19, R17, 0x1, R16 ;  /* 0x0000000111137824 */ /* 0x000fca00078e0210 */
[----:B------:R-:W0:Y:S02]  /*30f0*/  SHFL.DOWN PT, R16, R19, 0x4, R38 ;  /* 0x0880000013107989 */ /* 0x000e2400000e0026 */
[----:B0-----:R-:W-:Y:S02]  /*3100*/  SEL R16, R16, RZ, !P0 ;  /* 0x000000ff10107207 */ /* 0x001fe40004000000 */
[----:B------:R-:W-:Y:S02]  /*3110*/  ISETP.GT.AND P0, PT, R9, R38, PT ;  /* 0x000000260900720c */ /* 0x000fe40003f04270 */
[----:B------:R-:W0:Y:S01]  /*3120*/  LDC.64 R8, c[0x0][0x390] ;  /* 0x0000e400ff087b82 */ /* 0x000e220000000a00 */
[----:B------:R-:W-:-:S05]  /*3130*/  IMAD.IADD R37, R19, 0x1, R16 ;  /* 0x0000000113257824 */ /* 0x000fca00078e0210 */
[----:B------:R-:W1:Y:S01]  /*3140*/  SHFL.DOWN PT, R16, R37, 0x8, R38 ;  /* 0x0900000025107989 */ /* 0x000e6200000e0026 */
[----:B0-----:R-:W-:Y:S02]  /*3150*/  IADD3 R36, P3, PT, R8, 0x100, RZ ;  /* 0x0000010008247810 */ /* 0x001fe40007f7e0ff */
[----:B-1----:R-:W-:Y:S02]  /*3160*/  SEL R16, R16, RZ, !P0 ;  /* 0x000000ff10107207 */ /* 0x002fe40004000000 */
[----:B------:R-:W-:-:S03]  /*3170*/  ISETP.NE.AND P0, PT, R14, 0x65, PT ;  /* 0x000000650e00780c */ /* 0x000fc60003f05270 */
[----:B------:R-:W-:Y:S02]  /*3180*/  IMAD.IADD R17, R37, 0x1, R16 ;  /* 0x0000000125117824 */ /* 0x000fe400078e0210 */
[----:B------:R-:W-:-:S03]  /*3190*/  IMAD.X R37, RZ, RZ, R9, P3 ;  /* 0x000000ffff257224 */ /* 0x000fc600018e0609 */
[----:B------:R-:W0:Y:S05]  /*31a0*/  SHFL.DOWN PT, R16, R17, 0x10, R38 ;  /* 0x0a00000011107989 */ /* 0x000e2a00000e0026 */
[----:B------:R-:W-:Y:S02]  /*31b0*/  VOTE.ALL P0, P0 ;  /* 0x0000000000ff7806 */ /* 0x000fe40000000000 */
[----:B0-----:R-:W-:-:S05]  /*31c0*/  SEL R16, R16, RZ, !P2 ;  /* 0x000000ff10107207 */ /* 0x001fca0005000000 */
[----:B------:R-:W-:-:S07]  /*31d0*/  IMAD.IADD R19, R17, 0x1, R16 ;  /* 0x0000000111137824 */ /* 0x000fce00078e0210 */
.L_x_76:
[----:B------:R-:W-:Y:S05]  /*31e0*/  @!P0 BRA `(.L_x_25) ;  /* 0x0000000000e48947 */ /* 0x000fea0003800000 */
[----:B------:R-:W-:-:S07]  /*31f0*/  IMAD.MOV.U32 R38, RZ, RZ, 0x1de ;  /* 0x000001deff267424 */ /* 0x000fce00078e00ff */
.L_x_31:
        /* <DEDUP_REMOVED lines=10> */
.L_x_79:
[----:B------:R-:W-:Y:S05]  /*32a0*/  @!P0 BRA `(.L_x_27) ;  /* 0x0000000000248947 */ /* 0x000fea0003800000 */
[----:B------:R-:W-:-:S07]  /*32b0*/  IMAD.MOV.U32 R9, RZ, RZ, R38 ;  /* 0x000000ffff097224 */ /* 0x000fce00078e0026 */
.L_x_29:
[----:B------:R-:W-:Y:S05]  /*32c0*/  NANOSLEEP R9 ;  /* 0x000000090000735d */ /* 0x000fea0003800000 */
[----:B------:R-:W2:Y:S01]  /*32d0*/  LD.E.64.STRONG.GPU R14, desc[UR12][R16.64+-0x100] ;  /* 0xffff000c100e7980 */ /* 0x000ea2000c10fb00 */
[----:B------:R-:W-:Y:S01]  /*32e0*/  UMOV UR5, 0xffffffff ;  /* 0xffffffff00057882 */ /* 0x000fe20000000000 */
[----:B------:R-:W-:Y:S02]  /*32f0*/  SHF.R.U32.HI R9, RZ, 0x1, R9 ;  /* 0x00000001ff097819 */ /* 0x000fe40000011609 */
[----:B--2---:R-:W-:Y:S01]  /*3300*/  ISETP.NE.AND P0, PT, R14, 0x63, PT ;  /* 0x000000630e00780c */ /* 0x004fe20003f05270 */
[----:B------:R-:W-:-:S12]  /*3310*/  BRA.DIV UR5, `(.L_x_28) ;  /* 0x0000001a05c07947 */ /* 0x000fd8000b800000 */
[----:B------:R-:W-:-:S13]  /*3320*/  VOTE.ANY P0, !P0 ;  /* 0x0000000000ff7806 */ /* 0x000fda0004000100 */
.L_x_82:
[----:B------:R-:W-:Y:S05]  /*3330*/  @P0 BRA `(.L_x_29) ;  /* 0xfffffffc00e00947 */ /* 0x000fea000383ffff */
.L_x_27:
[----:B------:R-:W-:Y:S01]  /*3340*/  UMOV UR5, 0xffffffff ;  /* 0xffffffff00057882 */ /* 0x000fe20000000000 */
[----:B------:R-:W-:Y:S02]  /*3350*/  ISETP.NE.AND P0, PT, R14, 0x65, PT ;  /* 0x000000650e00780c */ /* 0x000fe40003f05270 */
[----:B------:R-:W-:Y:S11]  /*3360*/  BRA.DIV UR5, `(.L_x_30) ;  /* 0x0000001a05cc7947 */ /* 0x000ff6000b800000 */
[----:B------:R-:W-:Y:S01]  /*3370*/  VOTE.ANY R8, PT, !P0 ;  /* 0x0000000000087806 */ /* 0x000fe200040e0100 */
[----:B------:R-:W-:-:S03]  /*3380*/  VIADD R18, R18, 0xffffffe0 ;  /* 0xffffffe012127836 */ /* 0x000fc60000000000 */
[----:B------:R-:W-:-:S05]  /*3390*/  LOP3.LUT R8, R8, 0x80000000, R42, 0xec, !PT ;  /* 0x8000000008087812 */ /* 0x000fca00078eec2a */
[----:B------:R-:W-:-:S05]  /*33a0*/  VIADD R9, R8, 0xffffffff ;  /* 0xffffffff08097836 */ /* 0x000fca0000000000 */
[----:B------:R-:W-:Y:S01]  /*33b0*/  LOP3.LUT R9, R8, R9, RZ, 0xc, !PT ;  /* 0x0000000908097212 */ /* 0x000fe200078e0cff */
[----:B------:R-:W-:-:S05]  /*33c0*/  VIADD R8, R35, 0x2 ;  /* 0x0000000223087836 */ /* 0x000fca0000000000 */
[----:B------:R-:W0:Y:S02]  /*33d0*/  POPC R9, R9 ;  /* 0x0000000900097309 */ /* 0x000e240000000000 */
[----:B0-----:R-:W0:Y:S01]  /*33e0*/  SHFL.DOWN PT, R16, R15, 0x1, R9 ;  /* 0x082000000f107989 */ /* 0x001e2200000e0009 */
[----:B------:R-:W-:-:S04]  /*33f0*/  ISETP.GE.AND P0, PT, R35, R9, PT ;  /* 0x000000092300720c */ /* 0x000fc80003f06270 */
[----:B0-----:R-:W-:Y:S02]  /*3400*/  SEL R16, R16, RZ, !P0 ;  /* 0x000000ff10107207 */ /* 0x001fe40004000000 */
[----:B------:R-:W-:Y:S01]  /*3410*/  ISETP.GT.AND P0, PT, R8, R9, PT ;  /* 0x000000090800720c */ /* 0x000fe20003f04270 */
[----:B------:R-:W-:Y:S02]  /*3420*/  VIADD R8, R35, 0x4 ;  /* 0x0000000423087836 */ /* 0x000fe40000000000 */
[----:B------:R-:W-:-:S05]  /*3430*/  IMAD.IADD R44, R16, 0x1, R15 ;  /* 0x00000001102c7824 */ /* 0x000fca00078e020f */
[----:B------:R-:W0:Y:S02]  /*3440*/  SHFL.DOWN PT, R16, R44, 0x2, R9 ;  /* 0x084000002c107989 */ /* 0x000e2400000e0009 */
        /* <DEDUP_REMOVED lines=8> */
[----:B------:R-:W-:-:S03]  /*34d0*/  IMAD.IADD R45, R17, 0x1, R16 ;  /* 0x00000001112d7824 */ /* 0x000fc600078e0210 */
[----:B------:R-:W-:Y:S02]  /*34e0*/  ISETP.GT.AND P2, PT, R8, R9, PT ;  /* 0x000000090800720c */ /* 0x000fe40003f44270 */
        /* <DEDUP_REMOVED lines=8> */
.L_x_91:
[----:B------:R-:W-:Y:S05]  /*3570*/  @P0 BRA `(.L_x_31) ;  /* 0xfffffffc00200947 */ /* 0x000fea000383ffff */
.L_x_25:
        /* <DEDUP_REMOVED lines=15> */
.L_x_19:
[----:B------:R-:W-:Y:S05]  /*3670*/  WARPSYNC.ALL ;  /* 0x0000000000007948 */ /* 0x000fea0003800000 */
[----:B------:R-:W0:Y:S08]  /*3680*/  S2UR UR5, SR_CgaCtaId ;  /* 0x00000000000579c3 */ /* 0x000e300000008800 */
[----:B------:R-:W-:Y:S01]  /*3690*/  BAR.SYNC.DEFER_BLOCKING 0x0 ;  /* 0x0000000000007b1d */ /* 0x000fe20000010000 */
[----:B------:R-:W-:-:S05]  /*36a0*/  ISETP.NE.AND P0, PT, R43, RZ, PT ;  /* 0x000000ff2b00720c */ /* 0x000fca0003f05270 */
[----:B------:R-:W-:Y:S02]  /*36b0*/  UMOV UR4, 0x400 ;  /* 0x0000040000047882 */ /* 0x000fe40000000000 */
[----:B0-----:R-:W-:-:S09]  /*36c0*/  ULEA UR4, UR5, UR4, 0x18 ;  /* 0x0000000405047291 */ /* 0x001fd2000f8ec0ff */
[----:B------:R-:W0:Y:S02]  /*36d0*/  LDS R9, [UR4+0x54] ;  /* 0x00005404ff097984 */ /* 0x000e240008000800 */
[----:B0-----:R-:W-:-:S05]  /*36e0*/  SEL R9, R9, RZ, P0 ;  /* 0x000000ff09097207 */ /* 0x001fca0000000000 */
[----:B------:R-:W-:-:S07]  /*36f0*/  IMAD.IADD R8, R9, 0x1, R8 ;  /* 0x0000000109087824 */ /* 0x000fce00078e0208 */
.L_x_18:
[----:B------:R-:W-:Y:S01]  /*3700*/  IMAD.IADD R25, R25, 0x1, R8 ;  /* 0x0000000119197824 */ /* 0x000fe200078e0208 */
[----:B------:R-:W-:Y:S01]  /*3710*/  BAR.SYNC.DEFER_BLOCKING 0x0 ;  /* 0x0000000000007b1d */ /* 0x000fe20000010000 */
[----:B------:R-:W-:Y:S01]  /*3720*/  ISETP.NE.AND P0, PT, R43, RZ, PT ;  /* 0x000000ff2b00720c */ /* 0x000fe20003f05270 */
[----:B-1----:R-:W-:Y:S02]  /*3730*/  IMAD.U32 R10, RZ, RZ, UR7 ;  /* 0x00000007ff0a7e24 */ /* 0x002fe4000f8e00ff */
[----:B------:R-:W-:Y:S02]  /*3740*/  IMAD.IADD R24, R24, 0x1, R25 ;  /* 0x0000000118187824 */ /* 0x000fe400078e0219 */
[----:B------:R-:W0:Y:S02]  /*3750*/  LDCU.64 UR8, c[0x0][0x388] ;  /* 0x00007100ff0877ac */ /* 0x000e240008000a00 */
[----:B------:R-:W-:-:S04]  /*3760*/  IMAD.IADD R23, R23, 0x1, R24 ;  /* 0x0000000117177824 */ /* 0x000fc800078e0218 */
[----:B------:R-:W-:-:S04]  /*3770*/  IMAD.IADD R34, R34, 0x1, R23 ;  /* 0x0000000122227824 */ /* 0x000fc800078e0217 */
[----:B------:R-:W-:-:S04]  /*3780*/  IMAD.IADD R33, R33, 0x1, R34 ;  /* 0x0000000121217824 */ /* 0x000fc800078e0222 */
[----:B------:R-:W-:-:S04]  /*3790*/  IMAD.IADD R32, R32, 0x1, R33 ;  /* 0x0000000120207824 */ /* 0x000fc800078e0221 */
[----:B------:R-:W-:Y:S01]  /*37a0*/  IMAD.IADD R31, R31, 0x1, R32 ;  /* 0x000000011f1f7824 */ /* 0x000fe200078e0220 */
[----:B------:R-:W-:Y:S03]  /*37b0*/  STS [R26], R25 ;  /* 0x000000191a007388 */ /* 0x000fe60000000800 */
        /* <DEDUP_REMOVED lines=27> */
[----:B------:R1:W-:Y:S04]  /*3970*/  STS [R26+0x40], R3 ;  /* 0x000040031a007388 */ /* 0x0003e80000000800 */
[----:B------:R-:W-:Y:S04]  /*3980*/  STS [R26+0x44], R9 ;  /* 0x000044091a007388 */ /* 0x000fe80000000800 */
[----:B------:R-:W-:Y:S01]  /*3990*/  STS [R26+0x48], R11 ;  /* 0x0000480b1a007388 */ /* 0x000fe20000000800 */
[----:B------:R-:W-:-:S03]  /*39a0*/  NOP ;  /* 0x0000000000007918 */ /* 0x000fc60000000000 */
[----:B------:R-:W-:Y:S04]  /*39b0*/  LDS R33, [R27] ;  /* 0x000000001b217984 */ /* 0x000fe80000000800 */
[----:B------:R-:W-:Y:S04]  /*39c0*/  LDS R35, [R27+0x80] ;  /* 0x000080001b237984 */ /* 0x000fe80000000800 */
        /* <DEDUP_REMOVED lines=17> */
[----:B------:R2:W-:Y:S01]  /*3ae0*/  @!P0 STS [UR4+0x7b80], R10 ;  /* 0x007b800aff008988 */ /* 0x0005e20008000804 */
[----:B------:R-:W-:Y:S01]  /*3af0*/  BAR.SYNC.DEFER_BLOCKING 0x0 ;  /* 0x0000000000007b1d */ /* 0x000fe20000010000 */
[----:B-1----:R-:W-:-:S05]  /*3b00*/  IADD3 R3, P0, PT, R28, UR10, RZ ;  /* 0x0000000a1c037c10 */ /* 0x002fca000ff1e0ff */
[----:B------:R-:W1:Y:S01]  /*3b10*/  S2R R2, SR_TID.X ;  /* 0x0000000000027919 */ /* 0x000e620000002100 */
[----:B------:R-:W3:Y:S01]  /*3b20*/  LDS R29, [UR4+0x7b80] ;  /* 0x007b8004ff1d7984 */ /* 0x000ee20008000800 */
[C---:B-1----:R-:W-:Y:S02]  /*3b30*/  LOP3.LUT R4, R2.reuse, 0x3e0, RZ, 0xc0, !PT ;  /* 0x000003e002047812 */ /* 0x042fe400078ec0ff */
[----:B------:R-:W-:-:S05]  /*3b40*/  LOP3.LUT R2, R2, 0x1f, RZ, 0xc0, !PT ;  /* 0x0000001f02027812 */ /* 0x000fca00078ec0ff */
[----:B------:R-:W-:Y:S02]  /*3b50*/  IMAD R6, R4, 0x13, R2 ;  /* 0x0000001304067824 */ /* 0x000fe400078e0202 */
[----:B------:R-:W-:Y:S01]  /*3b60*/  IMAD.X R4, RZ, RZ, UR11, P0 ;  /* 0x0000000bff047e24 */ /* 0x000fe200080e06ff */
[C---:B0-----:R-:W-:Y:S01]  /*3b70*/  LEA R2, P0, R3.reuse, UR8, 0x2 ;  /* 0x0000000803027c11 */ /* 0x041fe2000f8010ff */
[C---:B------:R-:W-:Y:S02]  /*3b80*/  VIADD R8, R6.reuse, 0x20 ;  /* 0x0000002006087836 */ /* 0x040fe40000000000 */
[C---:B--2---:R-:W-:Y:S01]  /*3b90*/  VIADD R10, R6.reuse, 0xa0 ;  /* 0x000000a0060a7836 */ /* 0x044fe20000000000 */
[----:B------:R-:W-:Y:S01]  /*3ba0*/  LEA.HI.X R3, R3, UR9, R4, 0x2, P0 ;  /* 0x0000000903037c11 */ /* 0x000fe200080f1404 */
[----:B------:R-:W-:Y:S01]  /*3bb0*/  VIADD R4, R6, 0x40 ;  /* 0x0000004006047836 */ /* 0x000fe20000000000 */
[-C--:B---3--:R-:W-:Y:S02]  /*3bc0*/  ISETP.GE.AND P1, PT, R28, R29.reuse, PT ;  /* 0x0000001d1c00720c */ /* 0x088fe40003f26270 */
[-C--:B------:R-:W-:Y:S01]  /*3bd0*/  ISETP.GE.AND P2, PT, R8, R29.reuse, PT ;  /* 0x0000001d0800720c */ /* 0x080fe20003f46270 */
[----:B------:R-:W-:Y:S01]  /*3be0*/  VIADD R8, R6, 0x60 ;  /* 0x0000006006087836 */ /* 0x000fe20000000000 */
[-C--:B------:R-:W-:Y:S01]  /*3bf0*/  ISETP.GE.AND P3, PT, R4, R29.reuse, PT ;  /* 0x0000001d0400720c */ /* 0x080fe20003f66270 */
[----:B------:R-:W-:Y:S01]  /*3c00*/  VIADD R4, R6, 0x80 ;  /* 0x0000008006047836 */ /* 0x000fe20000000000 */
[----:B------:R-:W-:-:S02]  /*3c10*/  ISETP.GE.AND P6, PT, R10, R29, PT ;  /* 0x0000001d0a00720c */ /* 0x000fc40003fc6270 */
[-C--:B------:R-:W-:Y:S01]  /*3c20*/  ISETP.GE.AND P4, PT, R8, R29.reuse, PT ;  /* 0x0000001d0800720c */ /* 0x080fe20003f86270 */
[----:B------:R-:W-:Y:S01]  /*3c30*/  VIADD R8, R6, 0xc0 ;  /* 0x000000c006087836 */ /* 0x000fe20000000000 */
[-C--:B------:R-:W-:Y:S01]  /*3c40*/  ISETP.GE.AND P5, PT, R4, R29.reuse, PT ;  /* 0x0000001d0400720c */ /* 0x080fe20003fa6270 */
[----:B------:R-:W-:Y:S02]  /*3c50*/  VIADD R4, R6, 0xe0 ;  /* 0x000000e006047836 */ /* 0x000fe40000000000 */
[----:B------:R0:W-:Y:S01]  /*3c60*/  @!P1 STG.E desc[UR12][R2.64], R33 ;  /* 0x0000002102009986 */ /* 0x0001e2000c10190c */
[-C--:B------:R-:W-:Y:S01]  /*3c70*/  ISETP.GE.AND P0, PT, R8, R29.reuse, PT ;  /* 0x0000001d0800720c */ /* 0x080fe20003f06270 */
[----:B------:R-:W-:Y:S01]  /*3c80*/  VIADD R8, R6, 0x140 ;  /* 0x0000014006087836 */ /* 0x000fe20000000000 */
[-C--:B------:R-:W-:Y:S01]  /*3c90*/  ISETP.GE.AND P1, PT, R4, R29.reuse, PT ;  /* 0x0000001d0400720c */ /* 0x080fe20003f26270 */
[----:B------:R-:W-:Y:S01]  /*3ca0*/  VIADD R4, R6, 0x120 ;  /* 0x0000012006047836 */ /* 0x000fe20000000000 */
[----:B------:R0:W-:Y:S04]  /*3cb0*/  @!P3 STG.E desc[UR12][R2.64+0x100], R37 ;  /* 0x000100250200b986 */ /* 0x0001e8000c10190c */
[----:B------:R0:W-:Y:S01]  /*3cc0*/  @!P4 STG.E desc[UR12][R2.64+0x180], R39 ;  /* 0x000180270200c986 */ /* 0x0001e2000c10190c */
[-C--:B------:R-:W-:Y:S01]  /*3cd0*/  ISETP.GE.AND P3, PT, R4, R29.reuse, PT ;  /* 0x0000001d0400720c */ /* 0x080fe20003f66270 */
[----:B------:R-:W-:Y:S01]  /*3ce0*/  VIADD R4, R6, 0x160 ;  /* 0x0000016006047836 */ /* 0x000fe20000000000 */
[-C--:B------:R-:W-:Y:S01]  /*3cf0*/  ISETP.GE.AND P4, PT, R8, R29.reuse, PT ;  /* 0x0000001d0800720c */ /* 0x080fe20003f86270 */
[----:B------:R-:W-:Y:S01]  /*3d00*/  VIADD R8, R6, 0x180 ;  /* 0x0000018006087836 */ /* 0x000fe20000000000 */
[----:B------:R0:W-:Y:S01]  /*3d10*/  @!P2 STG.E desc[UR12][R2.64+0x80], R35 ;  /* 0x000080230200a986 */ /* 0x0001e2000c10190c */
[----:B------:R-:W-:-:S03]  /*3d20*/  ISETP.GE.AND P2, PT, R41, R29, PT ;  /* 0x0000001d2900720c */ /* 0x000fc60003f46270 */
[----:B------:R0:W-:Y:S01]  /*3d30*/  @!P5 STG.E desc[UR12][R2.64+0x200], R43 ;  /* 0x0002002b0200d986 */ /* 0x0001e2000c10190c */
[-C--:B------:R-:W-:Y:S01]  /*3d40*/  ISETP.GE.AND P5, PT, R4, R29.reuse, PT ;  /* 0x0000001d0400720c */ /* 0x080fe20003fa6270 */
[----:B------:R-:W-:Y:S02]  /*3d50*/  VIADD R4, R6, 0x1a0 ;  /* 0x000001a006047836 */ /* 0x000fe40000000000 */
[----:B------:R0:W-:Y:S01]  /*3d60*/  @!P6 STG.E desc[UR12][R2.64+0x280], R45 ;  /* 0x0002802d0200e986 */ /* 0x0001e2000c10190c */
[-C--:B------:R-:W-:Y:S01]  /*3d70*/  ISETP.GE.AND P6, PT, R8, R29.reuse, PT ;  /* 0x0000001d0800720c */ /* 0x080fe20003fc6270 */
[----:B------:R-:W-:Y:S02]  /*3d80*/  VIADD R8, R6, 0x1c0 ;  /* 0x000001c006087836 */ /* 0x000fe40000000000 */
[----:B------:R0:W-:Y:S01]  /*3d90*/  @!P0 STG.E desc[UR12][R2.64+0x300], R0 ;  /* 0x0003000002008986 */ /* 0x0001e2000c10190c */
[----:B------:R-:W-:Y:S01]  /*3da0*/  ISETP.GE.AND P0, PT, R4, R29, PT ;  /* 0x0000001d0400720c */ /* 0x000fe20003f06270 */
[----:B------:R-:W-:-:S02]  /*3db0*/  VIADD R4, R6, 0x1e0 ;  /* 0x000001e006047836 */ /* 0x000fc40000000000 */
[----:B------:R0:W-:Y:S01]  /*3dc0*/  @!P1 STG.E desc[UR12][R2.64+0x380], R31 ;  /* 0x0003801f02009986 */ /* 0x0001e2000c10190c */
[-C--:B------:R-:W-:Y:S01]  /*3dd0*/  ISETP.GE.AND P1, PT, R8, R29.reuse, PT ;  /* 0x0000001d0800720c */ /* 0x080fe20003f26270 */
[C---:B------:R-:W-:Y:S02]  /*3de0*/  VIADD R8, R6.reuse, 0x200 ;  /* 0x0000020006087836 */ /* 0x040fe40000000000 */
[----:B------:R-:W-:Y:S01]  /*3df0*/  VIADD R6, R6, 0x220 ;  /* 0x0000022006067836 */ /* 0x000fe20000000000 */
[----:B------:R0:W-:Y:S01]  /*3e00*/  @!P2 STG.E desc[UR12][R2.64+0x400], R23 ;  /* 0x000400170200a986 */ /* 0x0001e2000c10190c */
[----:B------:R-:W-:-:S03]  /*3e10*/  ISETP.GE.AND P2, PT, R4, R29, PT ;  /* 0x0000001d0400720c */ /* 0x000fc60003f46270 */
[----:B------:R0:W-:Y:S01]  /*3e20*/  @!P3 STG.E desc[UR12][R2.64+0x480], R19 ;  /* 0x000480130200b986 */ /* 0x0001e2000c10190c */
[----:B------:R-:W-:-:S03]  /*3e30*/  ISETP.GE.AND P3, PT, R8, R29, PT ;  /* 0x0000001d0800720c */ /* 0x000fc60003f66270 */
[----:B------:R0:W-:Y:S01]  /*3e40*/  @!P4 STG.E desc[UR12][R2.64+0x500], R21 ;  /* 0x000500150200c986 */ /* 0x0001e2000c10190c */
[----:B------:R-:W-:-:S03]  /*3e50*/  ISETP.GE.AND P4, PT, R6, R29, PT ;  /* 0x0000001d0600720c */ /* 0x000fc60003f86270 */
[----:B------:R0:W-:Y:S01]  /*3e60*/  @!P5 STG.E desc[UR12][R2.64+0x580], R17 ;  /* 0x000580110200d986 */ /* 0x0001e2000c10190c */
[----:B------:R-:W-:-:S03]  /*3e70*/  ISETP.GE.AND P5, PT, R40, R29, PT ;  /* 0x0000001d2800720c */ /* 0x000fc60003fa6270 */
[----:B------:R0:W-:Y:S04]  /*3e80*/  @!P6 STG.E desc[UR12][R2.64+0x600], R15 ;  /* 0x0006000f0200e986 */ /* 0x0001e8000c10190c */
[----:B------:R0:W-:Y:S04]  /*3e90*/  @!P0 STG.E desc[UR12][R2.64+0x680], R13 ;  /* 0x0006800d02008986 */ /* 0x0001e8000c10190c */
[----:B------:R0:W-:Y:S04]  /*3ea0*/  @!P1 STG.E desc[UR12][R2.64+0x700], R11 ;  /* 0x0007000b02009986 */ /* 0x0001e8000c10190c */
[----:B------:R0:W-:Y:S04]  /*3eb0*/  @!P2 STG.E desc[UR12][R2.64+0x780], R9 ;  /* 0x000780090200a986 */ /* 0x0001e8000c10190c */
[----:B------:R0:W-:Y:S04]  /*3ec0*/  @!P3 STG.E desc[UR12][R2.64+0x800], R7 ;  /* 0x000800070200b986 */ /* 0x0001e8000c10190c */
[----:B------:R0:W-:Y:S01]  /*3ed0*/  @!P4 STG.E desc[UR12][R2.64+0x880], R5 ;  /* 0x000880050200c986 */ /* 0x0001e2000c10190c */
[----:B------:R-:W-:Y:S05]  /*3ee0*/  @P5 EXIT ;  /* 0x000000000000594d */ /* 0x000fea0003800000 */
[----:B------:R-:W-:Y:S01]  /*3ef0*/  STG.E desc[UR12][R2.64+0x900], R25 ;  /* 0x0009001902007986 */ /* 0x000fe2000c10190c */
[----:B------:R-:W-:Y:S05]  /*3f00*/  EXIT ;  /* 0x000000000000794d */ /* 0x000fea0003800000 */
.L_x_5:
[----:B------:R-:W-:Y:S01]  /*3f10*/  BSSY B1, `(.L_x_32) ;  /* 0x0000006000017945 */ /* 0x000fe20003800000 */
[----:B------:R-:W-:Y:S01]  /*3f20*/  PLOP3.LUT P0, PT, P0, PT, PT, 0x8, 0x80 ;  /* 0x000000000080781c */ /* 0x000fe2000070e170 */
[----:B------:R-:W-:-:S12]  /*3f30*/  IMAD.MOV.U32 R8, RZ, RZ, -0x1 ;  /* 0xffffffffff087424 */ /* 0x000fd800078e00ff */
[----:B------:R-:W-:Y:S05]  /*3f40*/  WARPSYNC.COLLECTIVE R8, `(.L_x_33) ;  /* 0x0000000008087348 */ /* 0x000fea0003c00000 */
[----:B------:R-:W-:Y:S01]  /*3f50*/  VOTE.ANY P0, P0 ;  /* 0x0000000000ff7806 */ /* 0x000fe20000000100 */
[----:B------:R-:W-:-:S12]  /*3f60*/  ENDCOLLECTIVE ;  /* 0x000000000000791b */ /* 0x000fd80003800000 */
.L_x_33:
[----:B------:R-:W-:Y:S05]  /*3f70*/  BSYNC B1 ;  /* 0x0000000000017941 */ /* 0x000fea0003800000 */
.L_x_32:
[----:B------:R-:W-:Y:S05]  /*3f80*/  BRA `(.L_x_34) ;  /* 0xffffffd000087947 */ /* 0x000fea000383ffff */
.L_x_7:
[----:B------:R-:W-:Y:S01]  /*3f90*/  BSSY B1, `(.L_x_35) ;  /* 0x0000006000017945 */ /* 0x000fe20003800000 */
[----:B------:R-:W-:Y:S01]  /*3fa0*/  PLOP3.LUT P0, PT, P0, PT, PT, 0x8, 0x80 ;  /* 0x000000000080781c */ /* 0x000fe2000070e170 */
[----:B------:R-:W-:-:S12]  /*3fb0*/  IMAD.MOV.U32 R8, RZ, RZ, -0x1 ;  /* 0xffffffffff087424 */ /* 0x000fd800078e00ff */
[----:B------:R-:W-:Y:S05]  /*3fc0*/  WARPSYNC.COLLECTIVE R8, `(.L_x_36) ;  /* 0x0000000008087348 */ /* 0x000fea0003c00000 */
[----:B------:R-:W-:Y:S01]  /*3fd0*/  VOTE.ANY P0, P0 ;  /* 0x0000000000ff7806 */ /* 0x000fe20000000100 */
[----:B------:R-:W-:-:S12]  /*3fe0*/  ENDCOLLECTIVE ;  /* 0x000000000000791b */ /* 0x000fd80003800000 */
.L_x_36:
[----:B------:R-:W-:Y:S05]  /*3ff0*/  BSYNC B1 ;  /* 0x0000000000017941 */ /* 0x000fea0003800000 */
.L_x_35:
[----:B------:R-:W-:Y:S05]  /*4000*/  BRA `(.L_x_37) ;  /* 0xffffffd0000c7947 */ /* 0x000fea000383ffff */
.L_x_9:
[----:B------:R-:W0:Y:S01]  /*4010*/  S2R R45, SR_GEMASK ;  /* 0x00000000002d7919 */ /* 0x000e220000003c00 */
[----:B------:R-:W-:Y:S01]  /*4020*/  BSSY B1, `(.L_x_38) ;  /* 0x0000007000017945 */ /* 0x000fe20003800000 */
[----:B------:R-:W-:Y:S01]  /*4030*/  ISETP.NE.AND P0, PT, R14, 0x65, PT ;  /* 0x000000650e00780c */ /* 0x000fe20003f05270 */
[----:B------:R-:W-:Y:S01]  /*4040*/  IMAD.MOV.U32 R8, RZ, RZ, -0x1 ;  /* 0xffffffffff087424 */ /* 0x000fe200078e00ff */
[----:B------:R-:W-:-:S13]  /*4050*/  PLOP3.LUT P2, PT, P2, PT, PT, 0x8, 0x80 ;  /* 0x000000000080781c */ /* 0x000fda000174e170 */
[----:B0-----:R-:W-:Y:S05]  /*4060*/  WARPSYNC.COLLECTIVE R8, `(.L_x_39) ;  /* 0x0000000008087348 */ /* 0x001fea0003c00000 */
[----:B------:R-:W-:Y:S01]  /*4070*/  VOTE.ANY R8, PT, P2 ;  /* 0x0000000000087806 */ /* 0x000fe200010e0100 */
[----:B0-----:R-:W-:Y:S06]  /*4080*/  ENDCOLLECTIVE ;  /* 0x000000000000791b */ /* 0x001fec0003800000 */
.L_x_39:
[----:B------:R-:W-:Y:S05]  /*4090*/  BSYNC B1 ;  /* 0x0000000000017941 */ /* 0x000fea0003800000 */
.L_x_38:
[----:B------:R-:W-:Y:S01]  /*40a0*/  LOP3.LUT R8, R8, 0x80000000, R45, 0xec, !PT ;  /* 0x8000000008087812 */ /* 0x000fe200078eec2d */
[----:B------:R-:W-:Y:S02]  /*40b0*/  IMAD.MOV.U32 R10, RZ, RZ, 0x1 ;  /* 0x00000001ff0a7424 */ /* 0x000fe400078e00ff */
[----:B------:R-:W-:Y:S02]  /*40c0*/  VIADD R33, R44, 0x2 ;  /* 0x000000022c217836 */ /* 0x000fe40000000000 */
[----:B------:R-:W-:Y:S02]  /*40d0*/  VIADD R9, R8, 0xffffffff ;  /* 0xffffffff08097836 */ /* 0x000fe40000000000 */
[C---:B------:R-:W-:Y:S02]  /*40e0*/  VIADD R32, R44.reuse, 0x4 ;  /* 0x000000042c207836 */ /* 0x040fe40000000000 */
[----:B------:R-:W-:Y:S01]  /*40f0*/  VIADD R19, R44, 0x8 ;  /* 0x000000082c137836 */ /* 0x000fe20000000000 */
[----:B------:R-:W-:Y:S01]  /*4100*/  LOP3.LUT R38, R8, R9, RZ, 0xc, !PT ;  /* 0x0000000908267212 */ /* 0x000fe200078e0cff */
[----:B------:R-:W-:-:S02]  /*4110*/  IMAD.MOV.U32 R8, RZ, RZ, -0x1 ;  /* 0xffffffffff087424 */ /* 0x000fc400078e00ff */
[----:B------:R-:W-:-:S03]  /*4120*/  VIADD R34, R44, 0x10 ;  /* 0x000000102c227836 */ /* 0x000fc60000000000 */
[----:B------:R-:W0:Y:S02]  /*4130*/  POPC R38, R38 ;  /* 0x0000002600267309 */ /* 0x000e240000000000 */
[----:B0-----:R-:W-:-:S07]  /*4140*/  IMAD.MOV.U32 R9, RZ, RZ, R38 ;  /* 0x000000ffff097224 */ /* 0x001fce00078e0026 */
[----:B------:R-:W-:Y:S05]  /*4150*/  WARPSYNC.COLLECTIVE R8, `(.L_x_40) ;  /* 0x0000000008087348 */ /* 0x000fea0003c00000 */
[----:B------:R0:W1:Y:S02]  /*4160*/  SHFL.DOWN P2, R16, R15, R10, R9 ;  /* 0x0800000a0f107389 */ /* 0x0000640000040009 */
[----:B01----:R-:W-:Y:S05]  /*4170*/  ENDCOLLECTIVE ;  /* 0x000000000000791b */ /* 0x003fea0003800000 */
.L_x_40:
[----:B------:R-:W-:Y:S01]  /*4180*/  IMAD.MOV.U32 R10, RZ, RZ, 0x2 ;  /* 0x00000002ff0a7424 */ /* 0x000fe200078e00ff */
[----:B------:R-:W-:-:S04]  /*4190*/  ISETP.GE.AND P2, PT, R44, R38, PT ;  /* 0x000000262c00720c */ /* 0x000fc80003f46270 */
[----:B------:R-:W-:-:S05]  /*41a0*/  SEL R16, R16, RZ, !P2 ;  /* 0x000000ff10107207 */ /* 0x000fca0005000000 */
[----:B------:R-:W-:-:S04]  /*41b0*/  IMAD.IADD R17, R16, 0x1, R15 ;  /* 0x0000000110117824 */ /* 0x000fc800078e020f */
[----:B------:R-:W-:-:S07]  /*41c0*/  IMAD.MOV.U32 R15, RZ, RZ, R17 ;  /* 0x000000ffff0f7224 */ /* 0x000fce00078e0011 */
[----:B------:R-:W-:Y:S05]  /*41d0*/  WARPSYNC.COLLECTIVE R8, `(.L_x_41) ;  /* 0x0000000008087348 */ /* 0x000fea0003c00000 */
[----:B------:R0:W1:Y:S02]  /*41e0*/  SHFL.DOWN P2, R16, R15, R10, R9 ;  /* 0x0800000a0f107389 */ /* 0x0000640000040009 */
[----:B01----:R-:W-:Y:S05]  /*41f0*/  ENDCOLLECTIVE ;  /* 0x000000000000791b */ /* 0x003fea0003800000 */
.L_x_41:
[----:B------:R-:W-:Y:S01]  /*4200*/  IMAD.MOV.U32 R10, RZ, RZ, 0x4 ;  /* 0x00000004ff0a7424 */ /* 0x000fe200078e00ff */
[----:B------:R-:W-:-:S04]  /*4210*/  ISETP.GT.AND P2, PT, R33, R38, PT ;  /* 0x000000262100720c */ /* 0x000fc80003f44270 */
[----:B------:R-:W-:-:S05]  /*4220*/  SEL R16, R16, RZ, !P2 ;  /* 0x000000ff10107207 */ /* 0x000fca0005000000 */
[----:B------:R-:W-:-:S04]  /*4230*/  IMAD.IADD R35, R17, 0x1, R16 ;  /* 0x0000000111237824 */ /* 0x000fc800078e0210 */
[----:B------:R-:W-:-:S07]  /*4240*/  IMAD.MOV.U32 R15, RZ, RZ, R35 ;  /* 0x000000ffff0f7224 */ /* 0x000fce00078e0023 */
[----:B------:R-:W-:Y:S05]  /*4250*/  WARPSYNC.COLLECTIVE R8, `(.L_x_42) ;  /* 0x0000000008087348 */ /* 0x000fea0003c00000 */
[----:B------:R0:W1:Y:S02]  /*4260*/  SHFL.DOWN P2, R16, R15, R10, R9 ;  /* 0x0800000a0f107389 */ /* 0x0000640000040009 */
[----:B01----:R-:W-:Y:S05]  /*4270*/  ENDCOLLECTIVE ;  /* 0x000000000000791b */ /* 0x003fea0003800000 */
.L_x_42:
        /* <DEDUP_REMOVED lines=8> */
.L_x_43:
        /* <DEDUP_REMOVED lines=8> */
.L_x_44:
[----:B------:R-:W0:Y:S01]  /*4380*/  LDC.64 R8, c[0x0][0x390] ;  /* 0x0000e400ff087b82 */ /* 0x000e220000000a00 */
[----:B------:R-:W-:-:S04]  /*4390*/  ISETP.GT.AND P2, PT, R34, R38, PT ;  /* 0x000000262200720c */ /* 0x000fc80003f44270 */
[----:B------:R-:W-:-:S05]  /*43a0*/  SEL R16, R16, RZ, !P2 ;  /* 0x000000ff10107207 */ /* 0x000fca0005000000 */
[----:B------:R-:W-:Y:S01]  /*43b0*/  IMAD.IADD R36, R17, 0x1, R16 ;  /* 0x0000000111247824 */ /* 0x000fe200078e0210 */
[----:B0-----:R-:W-:Y:S01]  /*43c0*/  IADD3 R35, P2, PT, R8, 0x100, RZ ;  /* 0x0000010008237810 */ /* 0x001fe20007f5e0ff */
[----:B------:R-:W-:-:S04]  /*43d0*/  IMAD.MOV.U32 R8, RZ, RZ, -0x1 ;  /* 0xffffffffff087424 */ /* 0x000fc800078e00ff */
[----:B------:R-:W-:-:S08]  /*43e0*/  IMAD.X R37, RZ, RZ, R9, P2 ;  /* 0x000000ffff257224 */ /* 0x000fd000010e0609 */
[----:B------:R-:W-:Y:S05]  /*43f0*/  WARPSYNC.COLLECTIVE R8, `(.L_x_45) ;  /* 0x0000000008087348 */ /* 0x000fea0003c00000 */
[----:B------:R-:W-:Y:S01]  /*4400*/  VOTE.ALL P0, P0 ;  /* 0x0000000000ff7806 */ /* 0x000fe20000000000 */
[----:B------:R-:W-:-:S12]  /*4410*/  ENDCOLLECTIVE ;  /* 0x000000000000791b */ /* 0x000fd80003800000 */
.L_x_45:
[----:B------:R-:W-:Y:S05]  /*4420*/  BRA `(.L_x_46) ;  /* 0xffffffcc00a07947 */ /* 0x000fea000383ffff */
.L_x_11:
[----:B------:R-:W-:Y:S01]  /*4430*/  BSSY B1, `(.L_x_47) ;  /* 0x0000006000017945 */ /* 0x000fe20003800000 */
[----:B------:R-:W-:Y:S01]  /*4440*/  PLOP3.LUT P0, PT, P0, PT, PT, 0x8, 0x80 ;  /* 0x000000000080781c */ /* 0x000fe2000070e170 */
[----:B------:R-:W-:-:S12]  /*4450*/  IMAD.MOV.U32 R8, RZ, RZ, -0x1 ;  /* 0xffffffffff087424 */ /* 0x000fd800078e00ff */
[----:B------:R-:W-:Y:S05]  /*4460*/  WARPSYNC.COLLECTIVE R8, `(.L_x_48) ;  /* 0x0000000008087348 */ /* 0x000fea0003c00000 */
[----:B------:R-:W-:Y:S01]  /*4470*/  VOTE.ANY P0, P0 ;  /* 0x0000000000ff7806 */ /* 0x000fe20000000100 */
[----:B------:R-:W-:-:S12]  /*4480*/  ENDCOLLECTIVE ;  /* 0x000000000000791b */ /* 0x000fd80003800000 */
.L_x_48:
[----:B------:R-:W-:Y:S05]  /*4490*/  BSYNC B1 ;  /* 0x0000000000017941 */ /* 0x000fea0003800000 */
.L_x_47:
[----:B------:R-:W-:Y:S05]  /*44a0*/  BRA `(.L_x_49) ;  /* 0xffffffcc00b07947 */ /* 0x000fea000383ffff */
.L_x_13:
[----:B------:R-:W-:Y:S01]  /*44b0*/  BSSY B1, `(.L_x_50) ;  /* 0x0000006000017945 */ /* 0x000fe20003800000 */
[----:B------:R-:W-:Y:S01]  /*44c0*/  PLOP3.LUT P0, PT, P0, PT, PT, 0x8, 0x80 ;  /* 0x000000000080781c */ /* 0x000fe2000070e170 */
[----:B------:R-:W-:-:S12]  /*44d0*/  IMAD.MOV.U32 R8, RZ, RZ, -0x1 ;  /* 0xffffffffff087424 */ /* 0x000fd800078e00ff */
[----:B------:R-:W-:Y:S05]  /*44e0*/  WARPSYNC.COLLECTIVE R8, `(.L_x_51) ;  /* 0x0000000008087348 */ /* 0x000fea0003c00000 */
[----:B------:R-:W-:Y:S01]  /*44f0*/  VOTE.ANY P0, P0 ;  /* 0x0000000000ff7806 */ /* 0x000fe20000000100 */
[----:B------:R-:W-:-:S12]  /*4500*/  ENDCOLLECTIVE ;  /* 0x000000000000791b */ /* 0x000fd80003800000 */
.L_x_51:
[----:B------:R-:W-:Y:S05]  /*4510*/  BSYNC B1 ;  /* 0x0000000000017941 */ /* 0x000fea0003800000 */
.L_x_50:
[----:B------:R-:W-:Y:S05]  /*4520*/  BRA `(.L_x_52) ;  /* 0xffffffcc00b47947 */ /* 0x000fea000383ffff */
.L_x_15:
[----:B------:R-:W-:Y:S01]  /*4530*/  BSSY B1, `(.L_x_53) ;  /* 0x0000006000017945 */ /* 0x000fe20003800000 */
[----:B------:R-:W-:Y:S01]  /*4540*/  PLOP3.LUT P2, PT, P0, PT, PT, 0x8, 0x80 ;  /* 0x000000000080781c */ /* 0x000fe2000074e170 */
[----:B------:R-:W-:-:S12]  /*4550*/  IMAD.MOV.U32 R8, RZ, RZ, -0x1 ;  /* 0xffffffffff087424 */ /* 0x000fd800078e00ff */
[----:B------:R-:W-:Y:S05]  /*4560*/  WARPSYNC.COLLECTIVE R8, `(.L_x_54) ;  /* 0x0000000008087348 */ /* 0x000fea0003c00000 */
[----:B------:R-:W-:Y:S01]  /*4570*/  VOTE.ANY R8, PT, P2 ;  /* 0x0000000000087806 */ /* 0x000fe200010e0100 */
[----:B------:R-:W-:Y:S06]  /*4580*/  ENDCOLLECTIVE ;  /* 0x000000000000791b */ /* 0x000fec0003800000 */
.L_x_54:
[----:B------:R-:W-:Y:S05]  /*4590*/  BSYNC B1 ;  /* 0x0000000000017941 */ /* 0x000fea0003800000 */
.L_x_53:
[----:B------:R-:W-:Y:S01]  /*45a0*/  LOP3.LUT R8, R8, 0x80000000, R45, 0xec, !PT ;  /* 0x8000000008087812 */ /* 0x000fe200078eec2d */
[----:B------:R-:W-:Y:S02]  /*45b0*/  IMAD.MOV.U32 R10, RZ, RZ, 0x1 ;  /* 0x00000001ff0a7424 */ /* 0x000fe400078e00ff */
[----:B------:R-:W-:Y:S02]  /*45c0*/  VIADD R18, R18, 0xffffffe0 ;  /* 0xffffffe012127836 */ /* 0x000fe40000000000 */
[----:B------:R-:W-:-:S05]  /*45d0*/  VIADD R9, R8, 0xffffffff ;  /* 0xffffffff08097836 */ /* 0x000fca0000000000 */
[----:B------:R-:W-:Y:S01]  /*45e0*/  LOP3.LUT R17, R8, R9, RZ, 0xc, !PT ;  /* 0x0000000908117212 */ /* 0x000fe200078e0cff */
[----:B------:R-:W-:-:S03]  /*45f0*/  IMAD.MOV.U32 R8, RZ, RZ, -0x1 ;  /* 0xffffffffff087424 */ /* 0x000fc600078e00ff */
[----:B------:R0:W1:Y:S04]  /*4600*/  POPC R9, R17 ;  /* 0x0000001100097309 */ /* 0x0000680000000000 */
[----:B01----:R-:W-:Y:S05]  /*4610*/  WARPSYNC.COLLECTIVE R8, `(.L_x_55) ;  /* 0x0000000008087348 */ /* 0x003fea0003c00000 */
[----:B-1----:R1:W2:Y:S02]  /*4620*/  SHFL.DOWN P2, R16, R15, R10, R9 ;  /* 0x0800000a0f107389 */ /* 0x0022a40000040009 */
[----:B012---:R-:W-:Y:S05]  /*4630*/  ENDCOLLECTIVE ;  /* 0x000000000000791b */ /* 0x007fea0003800000 */
.L_x_55:
[----:B------:R-:W-:Y:S01]  /*4640*/  ISETP.GE.AND P0, PT, R44, R9, PT ;  /* 0x000000092c00720c */ /* 0x000fe20003f06270 */
[----:B------:R-:W-:-:S03]  /*4650*/  IMAD.MOV.U32 R10, RZ, RZ, 0x2 ;  /* 0x00000002ff0a7424 */ /* 0x000fc600078e00ff */
[----:B------:R-:W-:Y:S02]  /*4660*/  SEL R16, R16, RZ, !P0 ;  /* 0x000000ff10107207 */ /* 0x000fe40004000000 */
[----:B------:R-:W-:-:S03]  /*4670*/  ISETP.GT.AND P0, PT, R33, R9, PT ;  /* 0x000000092100720c */ /* 0x000fc60003f04270 */
[----:B------:R-:W-:-:S10]  /*4680*/  IMAD.IADD R15, R16, 0x1, R15 ;  /* 0x00000001100f7824 */ /* 0x000fd400078e020f */
[----:B------:R-:W-:Y:S05]  /*4690*/  WARPSYNC.COLLECTIVE R8, `(.L_x_56) ;  /* 0x0000000008087348 */ /* 0x000fea0003c00000 */
[----:B------:R0:W1:Y:S02]  /*46a0*/  SHFL.DOWN P2, R16, R15, R10, R9 ;  /* 0x0800000a0f107389 */ /* 0x0000640000040009 */
[----:B01----:R-:W-:Y:S05]  /*46b0*/  ENDCOLLECTIVE ;  /* 0x000000000000791b */ /* 0x003fea0003800000 */
.L_x_56:
[----:B------:R-:W-:Y:S01]  /*46c0*/  IMAD.MOV.U32 R10, RZ, RZ, 0x4 ;  /* 0x00000004ff0a7424 */ /* 0x000fe200078e00ff */
[----:B------:R-:W-:Y:S02]  /*46d0*/  SEL R16, R16, RZ, !P0 ;  /* 0x000000ff10107207 */ /* 0x000fe40004000000 */
[----:B------:R-:W-:-:S03]  /*46e0*/  ISETP.GT.AND P0, PT, R32, R9, PT ;  /* 0x000000092000720c */ /* 0x000fc60003f04270 */
[----:B------:R-:W-:-:S10]  /*46f0*/  IMAD.IADD R15, R15, 0x1, R16 ;  /* 0x000000010f0f7824 */ /* 0x000fd400078e0210 */
[----:B------:R-:W-:Y:S05]  /*4700*/  WARPSYNC.COLLECTIVE R8, `(.L_x_57) ;  /* 0x0000000008087348 */ /* 0x000fea0003c00000 */
[----:B------:R0:W1:Y:S02]  /*4710*/  SHFL.DOWN P2, R16, R15, R10, R9 ;  /* 0x0800000a0f107389 */ /* 0x0000640000040009 */
[----:B01----:R-:W-:Y:S05]  /*4720*/  ENDCOLLECTIVE ;  /* 0x000000000000791b */ /* 0x003fea0003800000 */
.L_x_57:
[----:B------:R-:W-:Y:S01]  /*4730*/  IMAD.MOV.U32 R10, RZ, RZ, 0x8 ;  /* 0x00000008ff0a7424 */ /* 0x000fe200078e00ff */
[----:B------:R-:W-:Y:S02]  /*4740*/  SEL R16, R16, RZ, !P0 ;  /* 0x000000ff10107207 */ /* 0x000fe40004000000 */
[----:B------:R-:W-:-:S03]  /*4750*/  ISETP.GT.AND P0, PT, R19, R9, PT ;  /* 0x000000091300720c */ /* 0x000fc60003f04270 */
[----:B------:R-:W-:-:S10]  /*4760*/  IMAD.IADD R15, R15, 0x1, R16 ;  /* 0x000000010f0f7824 */ /* 0x000fd400078e0210 */
[----:B------:R-:W-:Y:S05]  /*4770*/  WARPSYNC.COLLECTIVE R8, `(.L_x_58) ;  /* 0x0000000008087348 */ /* 0x000fea0003c00000 */
[----:B------:R0:W1:Y:S02]  /*4780*/  SHFL.DOWN P2, R16, R15, R10, R9 ;  /* 0x0800000a0f107389 */ /* 0x0000640000040009 */
[----:B01----:R-:W-:Y:S05]  /*4790*/  ENDCOLLECTIVE ;  /* 0x000000000000791b */ /* 0x003fea0003800000 */
.L_x_58:
[----:B------:R-:W-:Y:S01]  /*47a0*/  IMAD.MOV.U32 R10, RZ, RZ, 0x10 ;  /* 0x00000010ff0a7424 */ /* 0x000fe200078e00ff */
[----:B------:R-:W-:Y:S02]  /*47b0*/  SEL R16, R16, RZ, !P0 ;  /* 0x000000ff10107207 */ /* 0x000fe40004000000 */
[----:B------:R-:W-:-:S03]  /*47c0*/  ISETP.GT.AND P0, PT, R34, R9, PT ;  /* 0x000000092200720c */ /* 0x000fc60003f04270 */
[----:B------:R-:W-:-:S10]  /*47d0*/  IMAD.IADD R15, R15, 0x1, R16 ;  /* 0x000000010f0f7824 */ /* 0x000fd400078e0210 */
[----:B------:R-:W-:Y:S05]  /*47e0*/  WARPSYNC.COLLECTIVE R8, `(.L_x_59) ;  /* 0x0000000008087348 */ /* 0x000fea0003c00000 */
[----:B------:R0:W1:Y:S02]  /*47f0*/  SHFL.DOWN P2, R16, R15, R10, R9 ;  /* 0x0800000a0f107389 */ /* 0x0000640000040009 */
[----:B01----:R-:W-:Y:S05]  /*4800*/  ENDCOLLECTIVE ;  /* 0x000000000000791b */ /* 0x003fea0003800000 */
.L_x_59:
[----:B------:R-:W-:Y:S02]  /*4810*/  SEL R16, R16, RZ, !P0 ;  /* 0x000000ff10107207 */ /* 0x000fe40004000000 */
[----:B------:R-:W-:Y:S02]  /*4820*/  ISETP.NE.AND P0, PT, R14, 0x65, PT ;  /* 0x000000650e00780c */ /* 0x000fe40003f05270 */
[----:B------:R-:W-:-:S11]  /*4830*/  IADD3 R36, PT, PT, R15, R16, R36 ;  /* 0x000000100f247210 */ /* 0x000fd60007ffe024 */
[----:B------:R-:W-:Y:S05]  /*4840*/  WARPSYNC.COLLECTIVE R8, `(.L_x_60) ;  /* 0x0000000008087348 */ /* 0x000fea0003c00000 */
[----:B------:R-:W-:Y:S01]  /*4850*/  VOTE.ALL P0, P0 ;  /* 0x0000000000ff7806 */ /* 0x000fe20000000000 */
[----:B------:R-:W-:-:S12]  /*4860*/  ENDCOLLECTIVE ;  /* 0x000000000000791b */ /* 0x000fd80003800000 */
.L_x_60:
[----:B------:R-:W-:Y:S05]  /*4870*/  BRA `(.L_x_61) ;  /* 0xffffffcc00607947 */ /* 0x000fea000383ffff */
.L_x_20:
[----:B------:R-:W-:Y:S01]  /*4880*/  BSSY B0, `(.L_x_62) ;  /* 0x0000006000007945 */ /* 0x000fe20003800000 */
[----:B------:R-:W-:Y:S01]  /*4890*/  PLOP3.LUT P0, PT, P0, PT, PT, 0x8, 0x80 ;  /* 0x000000000080781c */ /* 0x000fe2000070e170 */
[----:B------:R-:W-:-:S12]  /*48a0*/  IMAD.MOV.U32 R8, RZ, RZ, -0x1 ;  /* 0xffffffffff087424 */ /* 0x000fd800078e00ff */
[----:B------:R-:W-:Y:S05]  /*48b0*/  WARPSYNC.COLLECTIVE R8, `(.L_x_63) ;  /* 0x0000000008087348 */ /* 0x000fea0003c00000 */
[----:B------:R-:W-:Y:S01]  /*48c0*/  VOTE.ANY P0, P0 ;  /* 0x0000000000ff7806 */ /* 0x000fe20000000100 */
[----:B------:R-:W-:-:S12]  /*48d0*/  ENDCOLLECTIVE ;  /* 0x000000000000791b */ /* 0x000fd80003800000 */
.L_x_63:
[----:B------:R-:W-:Y:S05]  /*48e0*/  BSYNC B0 ;  /* 0x0000000000007941 */ /* 0x000fea0003800000 */
.L_x_62:
[----:B------:R-:W-:Y:S05]  /*48f0*/  BRA `(.L_x_64) ;  /* 0xffffffe400787947 */ /* 0x000fea000383ffff */
.L_x_22:
[----:B------:R-:W-:Y:S01]  /*4900*/  BSSY B0, `(.L_x_65) ;  /* 0x0000006000007945 */ /* 0x000fe20003800000 */
[----:B------:R-:W-:Y:S01]  /*4910*/  PLOP3.LUT P0, PT, P0, PT, PT, 0x8, 0x80 ;  /* 0x000000000080781c */ /* 0x000fe2000070e170 */
[----:B------:R-:W-:-:S12]  /*4920*/  IMAD.MOV.U32 R8, RZ, RZ, -0x1 ;  /* 0xffffffffff087424 */ /* 0x000fd800078e00ff */
[----:B------:R-:W-:Y:S05]  /*4930*/  WARPSYNC.COLLECTIVE R8, `(.L_x_66) ;  /* 0x0000000008087348 */ /* 0x000fea0003c00000 */
[----:B------:R-:W-:Y:S01]  /*4940*/  VOTE.ANY P0, P0 ;  /* 0x0000000000ff7806 */ /* 0x000fe20000000100 */
[----:B------:R-:W-:-:S12]  /*4950*/  ENDCOLLECTIVE ;  /* 0x000000000000791b */ /* 0x000fd80003800000 */
.L_x_66:
[----:B------:R-:W-:Y:S05]  /*4960*/  BSYNC B0 ;  /* 0x0000000000007941 */ /* 0x000fea0003800000 */
.L_x_65:
[----:B------:R-:W-:Y:S05]  /*4970*/  BRA `(.L_x_67) ;  /* 0xffffffe4007c7947 */ /* 0x000fea000383ffff */
.L_x_24:
        /* <DEDUP_REMOVED lines=8> */
.L_x_69:
[----:B------:R-:W-:Y:S05]  /*4a00*/  BSYNC B0 ;  /* 0x0000000000007941 */ /* 0x000fea0003800000 */
.L_x_68:
[----:B------:R-:W-:Y:S01]  /*4a10*/  LOP3.LUT R8, R8, 0x80000000, R42, 0xec, !PT ;  /* 0x8000000008087812 */ /* 0x000fe200078eec2a */
[----:B------:R-:W-:Y:S02]  /*4a20*/  IMAD.MOV.U32 R10, RZ, RZ, 0x1 ;  /* 0x00000001ff0a7424 */ /* 0x000fe400078e00ff */
[----:B------:R-:W-:Y:S02]  /*4a30*/  VIADD R19, R35, 0x2 ;  /* 0x0000000223137836 */ /* 0x000fe40000000000 */
[----:B------:R-:W-:-:S05]  /*4a40*/  VIADD R9, R8, 0xffffffff ;  /* 0xffffffff08097836 */ /* 0x000fca0000000000 */
[----:B------:R-:W-:Y:S01]  /*4a50*/  LOP3.LUT R38, R8, R9, RZ, 0xc, !PT ;  /* 0x0000000908267212 */ /* 0x000fe200078e0cff */
[----:B------:R-:W-:-:S05]  /*4a60*/  IMAD.MOV.U32 R8, RZ, RZ, -0x1 ;  /* 0xffffffffff087424 */ /* 0x000fca00078e00ff */
[----:B------:R-:W0:Y:S02]  /*4a70*/  POPC R38, R38 ;  /* 0x0000002600267309 */ /* 0x000e240000000000 */
[----:B0-----:R-:W-:Y:S01]  /*4a80*/  IMAD.MOV.U32 R9, RZ, RZ, R38 ;  /* 0x000000ffff097224 */ /* 0x001fe200078e0026 */
[----:B------:R-:W-:-:S13]  /*4a90*/  ISETP.GT.AND P3, PT, R19, R38, PT ;  /* 0x000000261300720c */ /* 0x000fda0003f64270 */
[----:B------:R-:W-:Y:S05]  /*4aa0*/  WARPSYNC.COLLECTIVE R8, `(.L_x_70) ;  /* 0x0000000008087348 */ /* 0x000fea0003c00000 */
[----:B------:R0:W1:Y:S02]  /*4ab0*/  SHFL.DOWN P2, R16, R15, R10, R9 ;  /* 0x0800000a0f107389 */ /* 0x0000640000040009 */
[----:B01----:R-:W-:Y:S05]  /*4ac0*/  ENDCOLLECTIVE ;  /* 0x000000000000791b */ /* 0x003fea0003800000 */
.L_x_70:
        /* <DEDUP_REMOVED lines=8> */
.L_x_71:
[----:B------:R-:W-:Y:S01]  /*4b50*/  IMAD.MOV.U32 R10, RZ, RZ, 0x4 ;  /* 0x00000004ff0a7424 */ /* 0x000fe200078e00ff */
[----:B------:R-:W-:-:S05]  /*4b60*/  SEL R16, R16, RZ, !P3 ;  /* 0x000000ff10107207 */ /* 0x000fca0005800000 */
[----:B------:R-:W-:Y:S02]  /*4b70*/  IMAD.IADD R19, R17, 0x1, R16 ;  /* 0x0000000111137824 */ /* 0x000fe400078e0210 */
[----:B------:R-:W-:Y:S02]  /*4b80*/  VIADD R17, R35, 0x4 ;  /* 0x0000000423117836 */ /* 0x000fe40000000000 */
[----:B------:R-:W-:-:S03]  /*4b90*/  IMAD.MOV.U32 R15, RZ, RZ, R19 ;  /* 0x000000ffff0f7224 */ /* 0x000fc600078e0013 */
[----:B------:R-:W-:Y:S01]  /*4ba0*/  ISETP.GT.AND P3, PT, R17, R38, PT ;  /* 0x000000261100720c */ /* 0x000fe20003f64270 */
[----:B------:R-:W-:-:S12]  /*4bb0*/  VIADD R17, R35, 0x8 ;  /* 0x0000000823117836 */ /* 0x000fd80000000000 */
[----:B------:R-:W-:Y:S05]  /*4bc0*/  WARPSYNC.COLLECTIVE R8, `(.L_x_72) ;  /* 0x0000000008087348 */ /* 0x000fea0003c00000 */
[----:B------:R0:W1:Y:S02]  /*4bd0*/  SHFL.DOWN P2, R16, R15, R10, R9 ;  /* 0x0800000a0f107389 */ /* 0x0000640000040009 */
[----:B01----:R-:W-:Y:S05]  /*4be0*/  ENDCOLLECTIVE ;  /* 0x000000000000791b */ /* 0x003fea0003800000 */
.L_x_72:
[----:B------:R-:W-:Y:S01]  /*4bf0*/  IMAD.MOV.U32 R10, RZ, RZ, 0x8 ;  /* 0x00000008ff0a7424 */ /* 0x000fe200078e00ff */
[----:B------:R-:W-:Y:S02]  /*4c00*/  SEL R16, R16, RZ, !P3 ;  /* 0x000000ff10107207 */ /* 0x000fe40005800000 */
[----:B------:R-:W-:-:S03]  /*4c10*/  ISETP.GT.AND P3, PT, R17, R38, PT ;  /* 0x000000261100720c */ /* 0x000fc60003f64270 */
[----:B------:R-:W-:Y:S02]  /*4c20*/  IMAD.IADD R37, R19, 0x1, R16 ;  /* 0x0000000113257824 */ /* 0x000fe400078e0210 */
[----:B------:R-:W-:Y:S02]  /*4c30*/  VIADD R19, R35, 0x10 ;  /* 0x0000001023137836 */ /* 0x000fe40000000000 */
[----:B------:R-:W-:-:S07]  /*4c40*/  IMAD.MOV.U32 R15, RZ, RZ, R37 ;  /* 0x000000ffff0f7224 */ /* 0x000fce00078e0025 */
[----:B------:R-:W-:Y:S05]  /*4c50*/  WARPSYNC.COLLECTIVE R8, `(.L_x_73) ;  /* 0x0000000008087348 */ /* 0x000fea0003c00000 */
[----:B------:R0:W1:Y:S02]  /*4c60*/  SHFL.DOWN P2, R16, R15, R10, R9 ;  /* 0x0800000a0f107389 */ /* 0x0000640000040009 */
[----:B01----:R-:W-:Y:S05]  /*4c70*/  ENDCOLLECTIVE ;  /* 0x000000000000791b */ /* 0x003fea0003800000 */
.L_x_73:
[----:B------:R-:W-:Y:S01]  /*4c80*/  IMAD.MOV.U32 R10, RZ, RZ, 0x10 ;  /* 0x00000010ff0a7424 */ /* 0x000fe200078e00ff */
[----:B------:R-:W-:-:S05]  /*4c90*/  SEL R16, R16, RZ, !P3 ;  /* 0x000000ff10107207 */ /* 0x000fca0005800000 */
[----:B------:R-:W-:-:S04]  /*4ca0*/  IMAD.IADD R17, R37, 0x1, R16 ;  /* 0x0000000125117824 */ /* 0x000fc800078e0210 */
[----:B------:R-:W-:-:S07]  /*4cb0*/  IMAD.MOV.U32 R15, RZ, RZ, R17 ;  /* 0x000000ffff0f7224 */ /* 0x000fce00078e0011 */
[----:B------:R-:W-:Y:S05]  /*4cc0*/  WARPSYNC.COLLECTIVE R8, `(.L_x_74) ;  /* 0x0000000008087348 */ /* 0x000fea0003c00000 */
[----:B------:R0:W1:Y:S02]  /*4cd0*/  SHFL.DOWN P2, R16, R15, R10, R9 ;  /* 0x0800000a0f107389 */ /* 0x0000640000040009 */
[----:B01----:R-:W-:Y:S05]  /*4ce0*/  ENDCOLLECTIVE ;  /* 0x000000000000791b */ /* 0x003fea0003800000 */
.L_x_74:
        /* <DEDUP_REMOVED lines=10> */
.L_x_75:
[----:B------:R-:W-:Y:S05]  /*4d90*/  BRA `(.L_x_76) ;  /* 0xffffffe400107947 */ /* 0x000fea000383ffff */
.L_x_26:
[----:B------:R-:W-:Y:S01]  /*4da0*/  BSSY B0, `(.L_x_77) ;  /* 0x0000006000007945 */ /* 0x000fe20003800000 */
[----:B------:R-:W-:Y:S01]  /*4db0*/  PLOP3.LUT P0, PT, P0, PT, PT, 0x8, 0x80 ;  /* 0x000000000080781c */ /* 0x000fe2000070e170 */
[----:B------:R-:W-:-:S12]  /*4dc0*/  IMAD.MOV.U32 R8, RZ, RZ, -0x1 ;  /* 0xffffffffff087424 */ /* 0x000fd800078e00ff */
[----:B------:R-:W-:Y:S05]  /*4dd0*/  WARPSYNC.COLLECTIVE R8, `(.L_x_78) ;  /* 0x0000000008087348 */ /* 0x000fea0003c00000 */
[----:B------:R-:W-:Y:S01]  /*4de0*/  VOTE.ANY P0, P0 ;  /* 0x0000000000ff7806 */ /* 0x000fe20000000100 */
[----:B------:R-:W-:-:S12]  /*4df0*/  ENDCOLLECTIVE ;  /* 0x000000000000791b */ /* 0x000fd80003800000 */
.L_x_78:
[----:B------:R-:W-:Y:S05]  /*4e00*/  BSYNC B0 ;  /* 0x0000000000007941 */ /* 0x000fea0003800000 */
.L_x_77:
[----:B------:R-:W-:Y:S05]  /*4e10*/  BRA `(.L_x_79) ;  /* 0xffffffe400207947 */ /* 0x000fea000383ffff */
.L_x_28:
[----:B------:R-:W-:Y:S01]  /*4e20*/  BSSY B0, `(.L_x_80) ;  /* 0x0000006000007945 */ /* 0x000fe20003800000 */
[----:B------:R-:W-:Y:S01]  /*4e30*/  PLOP3.LUT P0, PT, P0, PT, PT, 0x8, 0x80 ;  /* 0x000000000080781c */ /* 0x000fe2000070e170 */
[----:B------:R-:W-:-:S12]  /*4e40*/  IMAD.MOV.U32 R8, RZ, RZ, -0x1 ;  /* 0xffffffffff087424 */ /* 0x000fd800078e00ff */
[----:B------:R-:W-:Y:S05]  /*4e50*/  WARPSYNC.COLLECTIVE R8, `(.L_x_81) ;  /* 0x0000000008087348 */ /* 0x000fea0003c00000 */
[----:B------:R-:W-:Y:S01]  /*4e60*/  VOTE.ANY P0, P0 ;  /* 0x0000000000ff7806 */ /* 0x000fe20000000100 */
[----:B------:R-:W-:-:S12]  /*4e70*/  ENDCOLLECTIVE ;  /* 0x000000000000791b */ /* 0x000fd80003800000 */
.L_x_81:
[----:B------:R-:W-:Y:S05]  /*4e80*/  BSYNC B0 ;  /* 0x0000000000007941 */ /* 0x000fea0003800000 */
.L_x_80:
[----:B------:R-:W-:Y:S05]  /*4e90*/  BRA `(.L_x_82) ;  /* 0xffffffe400247947 */ /* 0x000fea000383ffff */
.L_x_30:
[----:B------:R-:W-:Y:S01]  /*4ea0*/  BSSY B0, `(.L_x_83) ;  /* 0x0000006000007945 */ /* 0x000fe20003800000 */
[----:B------:R-:W-:Y:S01]  /*4eb0*/  PLOP3.LUT P2, PT, P0, PT, PT, 0x8, 0x80 ;  /* 0x000000000080781c */ /* 0x000fe2000074e170 */
[----:B------:R-:W-:-:S12]  /*4ec0*/  IMAD.MOV.U32 R8, RZ, RZ, -0x1 ;  /* 0xffffffffff087424 */ /* 0x000fd800078e00ff */
[----:B------:R-:W-:Y:S05]  /*4ed0*/  WARPSYNC.COLLECTIVE R8, `(.L_x_84) ;  /* 0x0000000008087348 */ /* 0x000fea0003c00000 */
[----:B------:R-:W-:Y:S01]  /*4ee0*/  VOTE.ANY R8, PT, P2 ;  /* 0x0000000000087806 */ /* 0x000fe200010e0100 */
[----:B------:R-:W-:Y:S06]  /*4ef0*/  ENDCOLLECTIVE ;  /* 0x000000000000791b */ /* 0x000fec0003800000 */
.L_x_84:
[----:B------:R-:W-:Y:S05]  /*4f00*/  BSYNC B0 ;  /* 0x0000000000007941 */ /* 0x000fea0003800000 */
.L_x_83:
        /* <DEDUP_REMOVED lines=10> */
.L_x_85:
[----:B------:R-:W-:Y:S01]  /*4fb0*/  ISETP.GE.AND P0, PT, R35, R9, PT ;  /* 0x000000092300720c */ /* 0x000fe20003f06270 */
[----:B------:R-:W-:-:S03]  /*4fc0*/  IMAD.MOV.U32 R10, RZ, RZ, 0x2 ;  /* 0x00000002ff0a7424 */ /* 0x000fc600078e00ff */
[----:B------:R-:W-:-:S05]  /*4fd0*/  SEL R16, R16, RZ, !P0 ;  /* 0x000000ff10107207 */ /* 0x000fca0004000000 */
[----:B------:R-:W-:Y:S02]  /*4fe0*/  IMAD.IADD R44, R16, 0x1, R15 ;  /* 0x00000001102c7824 */ /* 0x000fe400078e020f */
[----:B------:R-:W-:Y:S02]  /*4ff0*/  VIADD R16, R35, 0x2 ;  /* 0x0000000223107836 */ /* 0x000fe40000000000 */
[----:B------:R-:W-:-:S03]  /*5000*/  IMAD.MOV.U32 R15, RZ, RZ, R44 ;  /* 0x000000ffff0f7224 */ /* 0x000fc600078e002c */
[----:B------:R-:W-:-:S13]  /*5010*/  ISETP.GT.AND P0, PT, R16, R9, PT ;  /* 0x000000091000720c */ /* 0x000fda0003f04270 */
[----:B------:R-:W-:Y:S05]  /*5020*/  WARPSYNC.COLLECTIVE R8, `(.L_x_86) ;  /* 0x0000000008087348 */ /* 0x000fea0003c00000 */
[----:B------:R0:W1:Y:S02]  /*5030*/  SHFL.DOWN P2, R16, R15, R10, R9 ;  /* 0x0800000a0f107389 */ /* 0x0000640000040009 */
[----:B01----:R-:W-:Y:S05]  /*5040*/  ENDCOLLECTIVE ;  /* 0x000000000000791b */ /* 0x003fea0003800000 */
.L_x_86:
[----:B------:R-:W-:Y:S01]  /*5050*/  IMAD.MOV.U32 R10, RZ, RZ, 0x4 ;  /* 0x00000004ff0a7424 */ /* 0x000fe200078e00ff */
[----:B------:R-:W-:Y:S01]  /*5060*/  SEL R17, R16, RZ, !P0 ;  /* 0x000000ff10117207 */ /* 0x000fe20004000000 */
[----:B------:R-:W-:-:S04]  /*5070*/  VIADD R16, R35, 0x4 ;  /* 0x0000000423107836 */ /* 0x000fc80000000000 */
[----:B------:R-:W-:Y:S01]  /*5080*/  IMAD.IADD R17, R44, 0x1, R17 ;  /* 0x000000012c117824 */ /* 0x000fe200078e0211 */
[----:B------:R-:W-:-:S03]  /*5090*/  ISETP.GT.AND P0, PT, R16, R9, PT ;  /* 0x000000091000720c */ /* 0x000fc60003f04270 */
[----:B------:R-:W-:-:S10]  /*50a0*/  IMAD.MOV.U32 R15, RZ, RZ, R17 ;  /* 0x000000ffff0f7224 */ /* 0x000fd400078e0011 */
[----:B------:R-:W-:Y:S05]  /*50b0*/  WARPSYNC.COLLECTIVE R8, `(.L_x_87) ;  /* 0x0000000008087348 */ /* 0x000fea0003c00000 */
[----:B------:R0:W1:Y:S02]  /*50c0*/  SHFL.DOWN P2, R16, R15, R10, R9 ;  /* 0x0800000a0f107389 */ /* 0x0000640000040009 */
[----:B01----:R-:W-:Y:S05]  /*50d0*/  ENDCOLLECTIVE ;  /* 0x000000000000791b */ /* 0x003fea0003800000 */
.L_x_87:
[----:B------:R-:W-:Y:S01]  /*50e0*/  IMAD.MOV.U32 R10, RZ, RZ, 0x8 ;  /* 0x00000008ff0a7424 */ /* 0x000fe200078e00ff */
[----:B------:R-:W-:-:S05]  /*50f0*/  SEL R16, R16, RZ, !P0 ;  /* 0x000000ff10107207 */ /* 0x000fca0004000000 */
[----:B------:R-:W-:Y:S02]  /*5100*/  IMAD.IADD R45, R17, 0x1, R16 ;  /* 0x00000001112d7824 */ /* 0x000fe400078e0210 */
[C---:B------:R-:W-:Y:S02]  /*5110*/  VIADD R16, R35.reuse, 0x8 ;  /* 0x0000000823107836 */ /* 0x040fe40000000000 */
[----:B------:R-:W-:Y:S02]  /*5120*/  IMAD.MOV.U32 R15, RZ, RZ, R45 ;  /* 0x000000ffff0f7224 */ /* 0x000fe400078e002d */
[----:B------:R-:W-:Y:S01]  /*5130*/  VIADD R17, R35, 0x10 ;  /* 0x0000001023117836 */ /* 0x000fe20000000000 */
[----:B------:R-:W-:-:S13]  /*5140*/  ISETP.GT.AND P0, PT, R16, R9, PT ;  /* 0x000000091000720c */ /* 0x000fda0003f04270 */
[----:B------:R-:W-:Y:S05]  /*5150*/  WARPSYNC.COLLECTIVE R8, `(.L_x_88) ;  /* 0x0000000008087348 */ /* 0x000fea0003c00000 */
[----:B------:R0:W1:Y:S02]  /*5160*/  SHFL.DOWN P2, R16, R15, R10, R9 ;  /* 0x0800000a0f107389 */ /* 0x0000640000040009 */
[----:B01----:R-:W-:Y:S05]  /*5170*/  ENDCOLLECTIVE ;  /* 0x000000000000791b */ /* 0x003fea0003800000 */
.L_x_88:
[----:B------:R-:W-:Y:S01]  /*5180*/  IMAD.MOV.U32 R10, RZ, RZ, 0x10 ;  /* 0x00000010ff0a7424 */ /* 0x000fe200078e00ff */
[----:B------:R-:W-:Y:S02]  /*5190*/  SEL R16, R16, RZ, !P0 ;  /* 0x000000ff10107207 */ /* 0x000fe40004000000 */
[----:B------:R-:W-:-:S03]  /*51a0*/  ISETP.GT.AND P0, PT, R17, R9, PT ;  /* 0x000000091100720c */ /* 0x000fc60003f04270 */
[----:B------:R-:W-:-:S04]  /*51b0*/  IMAD.IADD R44, R45, 0x1, R16 ;  /* 0x000000012d2c7824 */ /* 0x000fc800078e0210 */
[----:B------:R-:W-:-:S07]  /*51c0*/  IMAD.MOV.U32 R15, RZ, RZ, R44 ;  /* 0x000000ffff0f7224 */ /* 0x000fce00078e002c */
[----:B------:R-:W-:Y:S05]  /*51d0*/  WARPSYNC.COLLECTIVE R8, `(.L_x_89) ;  /* 0x0000000008087348 */ /* 0x000fea0003c00000 */
[----:B------:R0:W1:Y:S02]  /*51e0*/  SHFL.DOWN P2, R16, R15, R10, R9 ;  /* 0x0800000a0f107389 */ /* 0x0000640000040009 */
[----:B01----:R-:W-:Y:S05]  /*51f0*/  ENDCOLLECTIVE ;  /* 0x000000000000791b */ /* 0x003fea0003800000 */
.L_x_89:
[----:B------:R-:W-:Y:S02]  /*5200*/  SEL R16, R16, RZ, !P0 ;  /* 0x000000ff10107207 */ /* 0x000fe40004000000 */
[----:B------:R-:W-:Y:S02]  /*5210*/  ISETP.NE.AND P0, PT, R14, 0x65, PT ;  /* 0x000000650e00780c */ /* 0x000fe40003f05270 */
[----:B------:R-:W-:-:S11]  /*5220*/  IADD3 R19, PT, PT, R44, R16, R19 ;  /* 0x000000102c137210 */ /* 0x000fd60007ffe013 */
[----:B------:R-:W-:Y:S05]  /*5230*/  WARPSYNC.COLLECTIVE R8, `(.L_x_90) ;  /* 0x0000000008087348 */ /* 0x000fea0003c00000 */
[----:B------:R-:W-:Y:S01]  /*5240*/  VOTE.ALL P0, P0 ;  /* 0x0000000000ff7806 */ /* 0x000fe20000000000 */
[----:B------:R-:W-:-:S12]  /*5250*/  ENDCOLLECTIVE ;  /* 0x000000000000791b */ /* 0x000fd80003800000 */
.L_x_90:
[----:B------:R-:W-:Y:S05]  /*5260*/  BRA `(.L_x_91) ;  /* 0xffffffe000c07947 */ /* 0x000fea000383ffff */
.L_x_92:
[----:B------:R-:W-:-:S00]  /*5270*/  BRA `(.L_x_92) ;  /* 0xfffffffc00fc7947 */ /* 0x000fc0000383ffff */
[----:B------:R-:W-:-:S00]  /*5280*/  NOP ;  /* 0x0000000000007918 */ /* 0x000fc00000000000 */
[----:B------:R-:W-:-:S00]  /*5290*/  NOP ;  /* 0x0000000000007918 */ /* 0x000fc00000000000 */
[----:B------:R-:W-:-:S00]  /*52a0*/  NOP ;  /* 0x0000000000007918 */ /* 0x000fc00000000000 */
[----:B------:R-:W-:-:S00]  /*52b0*/  NOP ;  /* 0x0000000000007918 */ /* 0x000fc00000000000 */
[----:B------:R-:W-:-:S00]  /*52c0*/  NOP ;  /* 0x0000000000007918 */ /* 0x000fc00000000000 */
[----:B------:R-:W-:-:S00]  /*52d0*/  NOP ;  /* 0x0000000000007918 */ /* 0x000fc00000000000 */
[----:B------:R-:W-:-:S00]  /*52e0*/  NOP ;  /* 0x0000000000007918 */ /* 0x000fc00000000000 */
[----:B------:R-:W-:-:S00]  /*52f0*/  NOP ;  /* 0x0000000000007918 */ /* 0x000fc00000000000 */
.L_x_190:


//--------------------- .text._ZN3cub18CUB_300001_SM_10006detail4scan16DeviceScanKernelINS2_10policy_hubIiiijN4cuda3std3__44plusIvEEE10Policy1000EN6thrust24THRUST_300001_SM_1000_NS10device_ptrIKiEENSE_IiEENS0_13ScanTileStateIiLb1EEES9_NS0_8NullTypeEjiLb0ESK_EEvT0_T1_T2_iT3_T4_T5_ --------------------------
	.section	.text._ZN3cub18CUB_300001_SM_10006detail4scan16DeviceScanKernelINS2_10policy_hubIiiijN4cuda3std3__44plusIvEEE10Policy1000EN6thrust24THRUST_300001_SM_1000_NS10device_ptrIKiEENSE_IiEENS0_13ScanTileStateIiLb1EEES9_NS0_8NullTypeEjiLb0ESK_EEvT0_T1_T2_iT3_T4_T5_,"ax",@progbits
	.align	128
        .global         _ZN3cub18CUB_300001_SM_10006detail4scan16DeviceScanKernelINS2_10policy_hubIiiijN4cuda3std3__44plusIvEEE10Policy1000EN6thrust24THRUST_300001_SM_1000_NS10device_ptrIKiEENSE_IiEENS0_13ScanTileStateIiLb1EEES9_NS0_8NullTypeEjiLb0ESK_EEvT0_T1_T2_iT3_T4_T5_
        .type           _ZN3cub18CUB_300001_SM_10006detail4scan16DeviceScanKernelINS2_10policy_hubIiiijN4cuda3std3__44plusIvEEE10Policy1000EN6thrust24THRUST_300001_SM_1000_NS10device_ptrIKiEENSE_IiEENS0_13ScanTileStateIiLb1EEES9_NS0_8NullTypeEjiLb0ESK_EEvT0_T1_T2_iT3_T4_T5_,@function
        .size           _ZN3cub18CUB_300001_SM_10006detail4scan16DeviceScanKernelINS2_10policy_hubIiiijN4cuda3std3__44plusIvEEE10Policy1000EN6thrust24THRUST_300001_SM_1000_NS10device_ptrIKiEENSE_IiEENS0_13ScanTileStateIiLb1EEES9_NS0_8NullTypeEjiLb0ESK_EEvT0_T1_T2_iT3_T4_T5_,(.L_x_191 - _ZN3cub18CUB_300001_SM_10006detail4scan16DeviceScanKernelINS2_10policy_hubIiiijN4cuda3std3__44plusIvEEE10Policy1000EN6thrust24THRUST_300001_SM_1000_NS10device_ptrIKiEENSE_IiEENS0_13ScanTileStateIiLb1EEES9_NS0_8NullTypeEjiLb0ESK_EEvT0_T1_T2_iT3_T4_T5_)
        .other          _ZN3cub18CUB_300001_SM_10006detail4scan16DeviceScanKernelINS2_10policy_hubIiiijN4cuda3std3__44plusIvEEE10Policy1000EN6thrust24THRUST_300001_SM_1000_NS10device_ptrIKiEENSE_IiEENS0_13ScanTileStateIiLb1EEES9_NS0_8NullTypeEjiLb0ESK_EEvT0_T1_T2_iT3_T4_T5_,@"STO_CUDA_ENTRY STV_DEFAULT"
_ZN3cub18CUB_300001_SM_10006detail4scan16DeviceScanKernelINS2_10policy_hubIiiijN4cuda3std3__44plusIvEEE10Policy1000EN6thrust24THRUST_300001_SM_1000_NS10device_ptrIKiEENSE_IiEENS0_13ScanTileStateIiLb1EEES9_NS0_8NullTypeEjiLb0ESK_EEvT0_T1_T2_iT3_T4_T5_:
.text._ZN3cub18CUB_300001_SM_10006detail4scan16DeviceScanKernelINS2_10policy_hubIiiijN4cuda3std3__44plusIvEEE10Policy1000EN6thrust24THRUST_300001_SM_1000_NS10device_ptrIKiEENSE_IiEENS0_13ScanTileStateIiLb1EEES9_NS0_8NullTypeEjiLb0ESK_EEvT0_T1_T2_iT3_T4_T5_:
[----:B------:R-:W-:Y:S08]  /*0000*/  LDC R1, c[0x0][0x37c] ;  /* 0x0000df00ff017b82 */ /* 0x000ff00000000800 */
[----:B------:R-:W0:Y:S01]  /*0010*/  S2UR UR4, SR_CTAID.X ;  /* 0x00000000000479c3 */ /* 0x000e220000002500 */
[----:B------:R-:W1:Y:S01]  /*0020*/  LDCU UR5, c[0x0][0x3a0] ;  /* 0x00007400ff0577ac */ /* 0x000e620008000800 */
[----:B------:R-:W2:Y:S06]  /*0030*/  LDCU.64 UR8, c[0x0][0x358] ;  /* 0x00006b00ff0877ac */ /* 0x000eac0008000a00 */
[----:B------:R-:W0:Y:S02]  /*0040*/  LDC R42, c[0x0][0x398] ;  /* 0x0000e600ff2a7b82 */ /* 0x000e240000000800 */
[----:B0-----:R-:W-:-:S04]  /*0050*/  VIADD R42, R42, UR4 ;  /* 0x000000042a2a7c36 */ /* 0x001fc80008000000 */
[----:B------:R-:W-:-:S05]  /*0060*/  IMAD R3, R42, 0x2100, RZ ;  /* 0x000021002a037824 */ /* 0x000fca00078e02ff */
[----:B-1----:R-:W-:-:S04]  /*0070*/  IADD3 R0, PT, PT, -R3, UR5, RZ ;  /* 0x0000000503007c10 */ /* 0x002fc8000fffe1ff */
[----:B------:R-:W-:-:S13]  /*0080*/  ISETP.GE.U32.AND P0, PT, R0, 0x2101, PT ;  /* 0x000021010000780c */ /* 0x000fda0003f06070 */
[----:B--2---:R-:W-:Y:S05]  /*0090*/  @!P0 BRA `(.L_x_93) ;  /* 0x0000001c00a88947 */ /* 0x004fea0003800000 */
[----:B------:R-:W0:Y:S01]  /*00a0*/  S2R R16, SR_TID.X ;  /* 0x0000000000107919 */ /* 0x000e220000002100 */
[----:B------:R-:W1:Y:S01]  /*00b0*/  LDCU.64 UR4, c[0x0][0x380] ;  /* 0x00007000ff0477ac */ /* 0x000e620008000a00 */
[C---:B0-----:R-:W-:Y:S02]  /*00c0*/  LOP3.LUT R0, R16.reuse, 0x1f, RZ, 0xc0, !PT ;  /* 0x0000001f10007812 */ /* 0x041fe400078ec0ff */
[----:B------:R-:W-:-:S05]  /*00d0*/  LOP3.LUT R5, R16, 0x3e0, RZ, 0xc0, !PT ;  /* 0x000003e010057812 */ /* 0x000fca00078ec0ff */
[----:B------:R-:W-:-:S05]  /*00e0*/  IMAD R0, R5, 0x16, R0 ;  /* 0x0000001605007824 */ /* 0x000fca00078e0200 */
[----:B------:R-:W-:-:S05]  /*00f0*/  IADD3 R0, P0, PT, R3, R0, RZ ;  /* 0x0000000003007210 */ /* 0x000fca0007f1e0ff */
[----:B------:R-:W-:Y:S02]  /*0100*/  IMAD.X R3, RZ, RZ, RZ, P0 ;  /* 0x000000ffff037224 */ /* 0x000fe400000e06ff */
        /* <DEDUP_REMOVED lines=30> */
[----:B------:R-:W-:Y:S01]  /*02f0*/  ISETP.NE.AND P0, PT, R42, RZ, PT ;  /* 0x000000ff2a00720c */ /* 0x000fe20003f05270 */
        /* <DEDUP_REMOVED lines=28> */
[----:B------:R0:W1:Y:S04]  /*04c0*/  LDS.64 R36, [R27] ;  /* 0x000000001b247984 */ /* 0x0000680000000a00 */
[----:B------:R0:W2:Y:S04]  /*04d0*/  LDS.64 R34, [R27+0x8] ;  /* 0x000008001b227984 */ /* 0x0000a80000000a00 */
[----:B------:R0:W3:Y:S04]  /*04e0*/  LDS.64 R32, [R27+0x10] ;  /* 0x000010001b207984 */ /* 0x0000e80000000a00 */
[----:B------:R0:W4:Y:S04]  /*04f0*/  LDS.64 R18, [R27+0x18] ;  /* 0x000018001b127984 */ /* 0x0001280000000a00 */
[----:B------:R0:W0:Y:S04]  /*0500*/  LDS.64 R14, [R27+0x20] ;  /* 0x000020001b0e7984 */ /* 0x0000280000000a00 */
[----:B------:R0:W0:Y:S04]  /*0510*/  LDS.64 R12, [R27+0x28] ;  /* 0x000028001b0c7984 */ /* 0x0000280000000a00 */
[----:B------:R0:W0:Y:S04]  /*0520*/  LDS.64 R10, [R27+0x30] ;  /* 0x000030001b0a7984 */ /* 0x0000280000000a00 */
[----:B------:R0:W0:Y:S04]  /*0530*/  LDS.64 R8, [R27+0x38] ;  /* 0x000038001b087984 */ /* 0x0000280000000a00 */
[----:B------:R0:W0:Y:S04]  /*0540*/  LDS.64 R6, [R27+0x40] ;  /* 0x000040001b067984 */ /* 0x0000280000000a00 */
[----:B------:R0:W0:Y:S04]  /*0550*/  LDS.64 R4, [R27+0x48] ;  /* 0x000048001b047984 */ /* 0x0000280000000a00 */
[----:B------:R0:W0:Y:S01]  /*0560*/  LDS.64 R2, [R27+0x50] ;  /* 0x000050001b027984 */ /* 0x0000220000000a00 */
[----:B------:R-:W-:Y:S06]  /*0570*/  BAR.SYNC.DEFER_BLOCKING 0x0 ;  /* 0x0000000000007b1d */ /* 0x000fec0000010000 */
[----:B-1----:R-:W-:Y:S05]  /*0580*/  @P0 BRA `(.L_x_95) ;  /* 0x00000004001c0947 */ /* 0x002fea0003800000 */
[----:B0-2---:R-:W-:Y:S02]  /*0590*/  IADD3 R17, PT, PT, R34, R37, R36 ;  /* 0x0000002522117210 */ /* 0x005fe40007ffe024 */
[C---:B------:R-:W-:Y:S02]  /*05a0*/  ISETP.NE.AND P1, PT, R39.reuse, 0x1f, PT ;  /* 0x0000001f2700780c */ /* 0x040fe40003f25270 */
[----:B---3--:R-:W-:Y:S02]  /*05b0*/  IADD3 R17, PT, PT, R32, R35, R17 ;  /* 0x0000002320117210 */ /* 0x008fe40007ffe011 */
[----:B------:R-:W-:Y:S02]  /*05c0*/  ISETP.GE.U32.AND P2, PT, R16, 0x20, PT ;  /* 0x000000201000780c */ /* 0x000fe40003f46070 */
[----:B----4-:R-:W-:Y:S02]  /*05d0*/  IADD3 R17, PT, PT, R18, R33, R17 ;  /* 0x0000002112117210 */ /* 0x010fe40007ffe011 */
[----:B------:R-:W-:-:S02]  /*05e0*/  ISETP.NE.AND P3, PT, R39, RZ, PT ;  /* 0x000000ff2700720c */ /* 0x000fc40003f65270 */
[----:B------:R-:W-:-:S03]  /*05f0*/  IADD3 R17, PT, PT, R14, R19, R17 ;  /* 0x000000130e117210 */ /* 0x000fc60007ffe011 */
[----:B------:R-:W-:Y:S02]  /*0600*/  @!P1 LEA R43, R40, UR4, 0x2 ;  /* 0x00000004282b9c11 */ /* 0x000fe4000f8e10ff */
[----:B------:R-:W-:-:S04]  /*0610*/  IADD3 R17, PT, PT, R12, R15, R17 ;  /* 0x0000000f0c117210 */ /* 0x000fc80007ffe011 */
[----:B------:R-:W-:-:S04]  /*0620*/  IADD3 R17, PT, PT, R10, R13, R17 ;  /* 0x0000000d0a117210 */ /* 0x000fc80007ffe011 */
[----:B------:R-:W-:-:S04]  /*0630*/  IADD3 R17, PT, PT, R8, R11, R17 ;  /* 0x0000000b08117210 */ /* 0x000fc80007ffe011 */
[----:B------:R-:W-:-:S04]  /*0640*/  IADD3 R17, PT, PT, R6, R9, R17 ;  /* 0x0000000906117210 */ /* 0x000fc80007ffe011 */
[----:B------:R-:W-:-:S04]  /*0650*/  IADD3 R17, PT, PT, R4, R7, R17 ;  /* 0x0000000704117210 */ /* 0x000fc80007ffe011 */
[----:B------:R-:W-:-:S05]  /*0660*/  IADD3 R20, PT, PT, R2, R5, R17 ;  /* 0x0000000502147210 */ /* 0x000fca0007ffe011 */
[----:B------:R-:W-:-:S05]  /*0670*/  IMAD.IADD R17, R3, 0x1, R20 ;  /* 0x0000000103117824 */ /* 0x000fca00078e0214 */
        /* <DEDUP_REMOVED lines=10> */
[----:B------:R-:W-:-:S04]  /*0720*/  ISETP.NE.AND P0, PT, R40, 0x2, PT ;  /* 0x000000022800780c */ /* 0x000fc80003f05270 */
        /* <DEDUP_REMOVED lines=8> */
[----:B------:R-:W-:Y:S01]  /*07b0*/  SEL R20, R21, R20, !P0 ;  /* 0x0000001415147207 */ /* 0x000fe20004000000 */
[----:B------:R-:W-:Y:S01]  /*07c0*/  IMAD.IADD R21, R42, 0x1, -R17 ;  /* 0x000000012a157824 */ /* 0x000fe200078e0a11 */
[----:B------:R-:W-:Y:S01]  /*07d0*/  ISETP.NE.AND P0, PT, R40, 0x3, PT ;  /* 0x000000032800780c */ /* 0x000fe20003f05270 */
[----:B------:R-:W-:-:S03]  /*07e0*/  IMAD.IADD R23, R23, 0x1, R22 ;  /* 0x0000000117177824 */ /* 0x000fc600078e0216 */
[----:B------:R-:W-:Y:S01]  /*07f0*/  SEL R20, R22, R20, !P0 ;  /* 0x0000001416147207 */ /* 0x000fe20004000000 */
[----:B-1----:R-:W-:Y:S01]  /*0800*/  IMAD.IADD R24, R23, 0x1, R24 ;  /* 0x0000000117187824 */ /* 0x002fe200078e0218 */
[C---:B------:R-:W-:Y:S02]  /*0810*/  ISETP.NE.AND P0, PT, R40.reuse, 0x4, PT ;  /* 0x000000042800780c */ /* 0x040fe40003f05270 */
[----:B------:R-:W-:Y:S01]  /*0820*/  SEL R17, R21, RZ, P3 ;  /* 0x000000ff15117207 */ /* 0x000fe20001800000 */
        /* <DEDUP_REMOVED lines=18> */
[----:B------:R-:W-:Y:S02]  /*0950*/  ISETP.NE.AND P1, PT, R40, 0xb, PT ;  /* 0x0000000b2800780c */ /* 0x000fe40003f25270 */
[----:B------:R-:W-:Y:S02]  /*0960*/  SEL R20, R29, R20, !P0 ;  /* 0x000000141d147207 */ /* 0x000fe40004000000 */
[----:B------:R-:W-:-:S02]  /*0970*/  ISETP.NE.AND P0, PT, R16, RZ, PT ;  /* 0x000000ff1000720c */ /* 0x000fc40003f05270 */
[----:B------:R-:W-:-:S05]  /*0980*/  SEL R20, R30, R20, !P1 ;  /* 0x000000141e147207 */ /* 0x000fca0004800000 */
[----:B------:R-:W-:-:S06]  /*0990*/  @P2 IMAD.IADD R21, R20, 0x1, R17 ;  /* 0x0000000114152824 */ /* 0x000fcc00078e0211 */
[----:B------:R-:W-:Y:S05]  /*09a0*/  @P0 BRA `(.L_x_96) ;  /* 0x0000000c00f00947 */ /* 0x000fea0003800000 */
[----:B------:R-:W0:Y:S01]  /*09b0*/  LDC.64 R16, c[0x0][0x390] ;  /* 0x0000e400ff107b82 */ /* 0x000e220000000a00 */
[----:B------:R-:W-:Y:S02]  /*09c0*/  IMAD.MOV.U32 R30, RZ, RZ, 0x65 ;  /* 0x00000065ff1e7424 */ /* 0x000fe400078e00ff */
[----:B------:R-:W-:-:S03]  /*09d0*/  IMAD.MOV.U32 R21, RZ, RZ, RZ ;  /* 0x000000ffff157224 */ /* 0x000fc600078e00ff */
[----:B0-----:R0:W-:Y:S01]  /*09e0*/  ST.E.64.STRONG.GPU desc[UR8][R16.64+0x100], R30 ;  /* 0x0001001e10007985 */ /* 0x0011e2000c10fb08 */
[----:B------:R-:W-:Y:S05]  /*09f0*/  BRA `(.L_x_96) ;  /* 0x0000000c00dc7947 */ /* 0x000fea0003800000 */
.L_x_95:
[----:B0-2---:R-:W-:Y:S02]  /*0a00*/  IADD3 R17, PT, PT, R34, R37, R36 ;  /* 0x0000002522117210 */ /* 0x005fe40007ffe024 */
[C---:B------:R-:W-:Y:S02]  /*0a10*/  ISETP.NE.AND P1, PT, R39.reuse, 0x1f, PT ;  /* 0x0000001f2700780c */ /* 0x040fe40003f25270 */
[----:B---3--:R-:W-:Y:S02]  /*0a20*/  IADD3 R17, PT, PT, R32, R35, R17 ;  /* 0x0000002320117210 */ /* 0x008fe40007ffe011 */
[----:B------:R-:W-:Y:S02]  /*0a30*/  ISETP.NE.AND P2, PT, R39, RZ, PT ;  /* 0x000000ff2700720c */ /* 0x000fe40003f45270 */
[----:B----4-:R-:W-:-:S04]  /*0a40*/  IADD3 R17, PT, PT, R18, R33, R17 ;  /* 0x0000002112117210 */ /* 0x010fc80007ffe011 */
        /* <DEDUP_REMOVED lines=56> */
[----:B------:R-:W-:-:S02]  /*0dd0*/  ISETP.GT.U32.AND P0, PT, R16, 0x1f, PT ;  /* 0x0000001f1000780c */ /* 0x000fc40003f04070 */
[----:B------:R-:W-:Y:S02]  /*0de0*/  SEL R20, R30, R20, !P1 ;  /* 0x000000141e147207 */ /* 0x000fe40004800000 */
[----:B------:R-:W-:-:S03]  /*0df0*/  ISETP.GE.U32.AND P1, PT, R16, 0x20, PT ;  /* 0x000000201000780c */ /* 0x000fc60003f26070 */
[----:B------:R-:W-:-:S05]  /*0e00*/  IMAD.IADD R20, R20, 0x1, R21 ;  /* 0x0000000114147824 */ /* 0x000fca00078e0215 */
[----:B------:R-:W-:Y:S01]  /*0e10*/  SEL R23, R17, R20, !P1 ;  /* 0x0000001411177207 */ /* 0x000fe20004800000 */
[----:B------:R-:W-:Y:S06]  /*0e20*/  @P0 BRA `(.L_x_97) ;  /* 0x0000000800a80947 */ /* 0x000fec0003800000 */
[----:B------:R-:W0:Y:S01]  /*0e30*/  LDC.64 R20, c[0x0][0x390] ;  /* 0x0000e400ff147b82 */ /* 0x000e220000000a00 */
[----:B------:R-:W-:Y:S02]  /*0e40*/  ISETP.NE.AND P1, PT, R16, RZ, PT ;  /* 0x000000ff1000720c */ /* 0x000fe40003f25270 */
[----:B------:R-:W-:-:S05]  /*0e50*/  LOP3.LUT R17, RZ, R16, RZ, 0x33, !PT ;  /* 0x00000010ff117212 */ /* 0x000fca00078e33ff */
[----:B------:R-:W-:-:S06]  /*0e60*/  IMAD.IADD R24, R42, 0x1, R17 ;  /* 0x000000012a187824 */ /* 0x000fcc00078e0211 */
        /* <DEDUP_REMOVED lines=11> */
.L_x_127:
[----:B------:R-:W-:Y:S05]  /*0f20*/  @!P0 BRA `(.L_x_99) ;  /* 0x0000000000748947 */ /* 0x000fea0003800000 */
[----:B------:R-:W-:-:S07]  /*0f30*/  IMAD.MOV.U32 R22, RZ, RZ, 0x3b8 ;  /* 0x000003b8ff167424 */ /* 0x000fce00078e00ff */
.L_x_101:
[----:B------:R-:W-:Y:S02]  /*0f40*/  VIADD R25, R22, 0x1 ;  /* 0x0000000116197836 */ /* 0x000fe40000000000 */
[----:B------:R-:W-:Y:S02]  /*0f50*/  IMAD R42, R42, 0x41a7, RZ ;  /* 0x000041a72a2a7824 */ /* 0x000fe400078e02ff */
[----:B------:R-:W0:Y:S01]  /*0f60*/  I2F.U32.RP R28, R25 ;  /* 0x00000019001c7306 */ /* 0x000e220000209000 */
[----:B------:R-:W-:Y:S01]  /*0f70*/  IMAD.MOV R29, RZ, RZ, -R25 ;  /* 0x000000ffff1d7224 */ /* 0x000fe200078e0a19 */
[----:B------:R-:W-:Y:S02]  /*0f80*/  ISETP.NE.U32.AND P2, PT, R25, RZ, PT ;  /* 0x000000ff1900720c */ /* 0x000fe40003f45070 */
[----:B------:R-:W-:-:S04]  /*0f90*/  LOP3.LUT R42, R42, 0x7fffffff, RZ, 0xc0, !PT ;  /* 0x7fffffff2a2a7812 */ /* 0x000fc800078ec0ff */
[----:B0-----:R-:W0:Y:S02]  /*0fa0*/  MUFU.RCP R28, R28 ;  /* 0x0000001c001c7308 */ /* 0x001e240000001000 */
[----:B0-----:R-:W-:-:S06]  /*0fb0*/  VIADD R20, R28, 0xffffffe ;  /* 0x0ffffffe1c147836 */ /* 0x001fcc0000000000 */
[----:B------:R0:W1:Y:S02]  /*0fc0*/  F2I.FTZ.U32.TRUNC.NTZ R21, R20 ;  /* 0x0000001400157305 */ /* 0x000064000021f000 */
[----:B0-----:R-:W-:Y:S02]  /*0fd0*/  IMAD.MOV.U32 R20, RZ, RZ, RZ ;  /* 0x000000ffff147224 */ /* 0x001fe400078e00ff */
[----:B-1----:R-:W-:-:S04]  /*0fe0*/  IMAD R29, R29, R21, RZ ;  /* 0x000000151d1d7224 */ /* 0x002fc800078e02ff */
[----:B------:R-:W-:-:S06]  /*0ff0*/  IMAD.HI.U32 R21, R21, R29, R20 ;  /* 0x0000001d15157227 */ /* 0x000fcc00078e0014 */
[----:B------:R-:W-:-:S04]  /*1000*/  IMAD.HI.U32 R21, R21, R42, RZ ;  /* 0x0000002a15157227 */ /* 0x000fc800078e00ff */
[----:B------:R-:W-:-:S04]  /*1010*/  IMAD.MOV R21, RZ, RZ, -R21 ;  /* 0x000000ffff157224 */ /* 0x000fc800078e0a15 */
[----:B------:R-:W-:-:S05]  /*1020*/  IMAD R28, R25, R21, R42 ;  /* 0x00000015191c7224 */ /* 0x000fca00078e022a */
[----:B------:R-:W-:-:S13]  /*1030*/  ISETP.GE.U32.AND P0, PT, R28, R25, PT ;  /* 0x000000191c00720c */ /* 0x000fda0003f06070 */
[----:B------:R-:W-:-:S05]  /*1040*/  @P0 IMAD.IADD R28, R28, 0x1, -R25 ;  /* 0x000000011c1c0824 */ /* 0x000fca00078e0a19 */
[----:B------:R-:W-:-:S13]  /*1050*/  ISETP.GE.U32.AND P0, PT, R28, R25, PT ;  /* 0x000000191c00720c */ /* 0x000fda0003f06070 */
[----:B------:R-:W-:Y:S01]  /*1060*/  @P0 IMAD.IADD R28, R28, 0x1, -R25 ;  /* 0x000000011c1c0824 */ /* 0x000fe200078e0a19 */
[----:B------:R-:W-:-:S04]  /*1070*/  @!P2 LOP3.LUT R28, RZ, R25, RZ, 0x33, !PT ;  /* 0x00000019ff1ca212 */ /* 0x000fc800078e33ff */
[----:B------:R-:W-:Y:S05]  /*1080*/  NANOSLEEP R28 ;  /* 0x0000001c0000735d */ /* 0x000fea0003800000 */
[----:B------:R-:W2:Y:S01]  /*1090*/  LD.E.64.STRONG.GPU R28, desc[UR8][R16.64+0x100] ;  /* 0x00010008101c7980 */ /* 0x000ea2000c10fb00 */
[----:B------:R-:W-:Y:S01]  /*10a0*/  UMOV UR5, 0xffffffff ;  /* 0xffffffff00057882 */ /* 0x000fe20000000000 */
[----:B------:R-:W-:Y:S02]  /*10b0*/  SHF.R.U32.HI R22, RZ, 0x1, R22 ;  /* 0x00000001ff167819 */ /* 0x000fe40000011616 */
[----:B--2---:R-:W-:Y:S01]  /*10c0*/  ISETP.NE.AND P0, PT, R28, 0x63, PT ;  /* 0x000000631c00780c */ /* 0x004fe20003f05270 */
[----:B------:R-:W-:-:S12]  /*10d0*/  BRA.DIV UR5, `(.L_x_100) ;  /* 0x00000036051c7947 */ /* 0x000fd8000b800000 */
[----:B------:R-:W-:-:S13]  /*10e0*/  VOTE.ANY P0, !P0 ;  /* 0x0000000000ff7806 */ /* 0x000fda0004000100 */
.L_x_130:
[----:B------:R-:W-:Y:S05]  /*10f0*/  @P0 BRA `(.L_x_101) ;  /* 0xfffffffc00900947 */ /* 0x000fea000383ffff */
.L_x_99:
[----:B------:R-:W-:Y:S01]  /*1100*/  UMOV UR5, 0xffffffff ;  /* 0xffffffff00057882 */ /* 0x000fe20000000000 */
[----:B------:R-:W-:Y:S02]  /*1110*/  ISETP.NE.AND P0, PT, R28, 0x65, PT ;  /* 0x000000651c00780c */ /* 0x000fe40003f05270 */
[----:B------:R-:W-:Y:S11]  /*1120*/  BRA.DIV UR5, `(.L_x_102) ;  /* 0x0000003605287947 */ /* 0x000ff6000b800000 */
[----:B------:R-:W0:Y:S01]  /*1130*/  S2R R25, SR_GEMASK ;  /* 0x0000000000197919 */ /* 0x000e220000003c00 */
[----:B------:R-:W-:Y:S01]  /*1140*/  VOTE.ANY R21, PT, !P0 ;  /* 0x0000000000157806 */ /* 0x000fe200040e0100 */
        /* <DEDUP_REMOVED lines=10> */
[----:B0-----:R-:W-:Y:S02]  /*11f0*/  IADD3 R44, P3, PT, R16, 0x100, RZ ;  /* 0x00000100102c7810 */ /* 0x001fe40007f7e0ff */
[----:B-1----:R-:W-:Y:S02]  /*1200*/  SEL R22, R22, RZ, !P0 ;  /* 0x000000ff16167207 */ /* 0x002fe40004000000 */
[----:B------:R-:W-:-:S03]  /*1210*/  ISETP.GT.AND P0, PT, R41, R48, PT ;  /* 0x000000302900720c */ /* 0x000fc60003f04270 */
[----:B------:R-:W-:-:S05]  /*1220*/  IMAD.IADD R43, R22, 0x1, R29 ;  /* 0x00000001162b7824 */ /* 0x000fca00078e021d */
[----:B------:R-:W0:Y:S02]  /*1230*/  SHFL.DOWN PT, R22, R43, 0x2, R48 ;  /* 0x084000002b167989 */ /* 0x000e2400000e0030 */
[----:B0-----:R-:W-:Y:S02]  /*1240*/  SEL R22, R22, RZ, !P0 ;  /* 0x000000ff16167207 */ /* 0x001fe40004000000 */
[----:B------:R-:W-:-:S03]  /*1250*/  ISETP.GT.AND P0, PT, R40, R48, PT ;  /* 0x000000302800720c */ /* 0x000fc60003f04270 */
[----:B------:R-:W-:Y:S02]  /*1260*/  IMAD.IADD R45, R43, 0x1, R22 ;  /* 0x000000012b2d7824 */ /* 0x000fe400078e0216 */
[----:B------:R-:W-:-:S03]  /*1270*/  VIADD R43, R39, 0x10 ;  /* 0x00000010272b7836 */ /* 0x000fc60000000000 */
[----:B------:R-:W0:Y:S02]  /*1280*/  SHFL.DOWN PT, R22, R45, 0x4, R48 ;  /* 0x088000002d167989 */ /* 0x000e2400000e0030 */
[-C--:B------:R-:W-:Y:S02]  /*1290*/  ISETP.GT.AND P2, PT, R43, R48.reuse, PT ;  /* 0x000000302b00720c */ /* 0x080fe40003f44270 */
[----:B0-----:R-:W-:Y:S02]  /*12a0*/  SEL R22, R22, RZ, !P0 ;  /* 0x000000ff16167207 */ /* 0x001fe40004000000 */
[----:B------:R-:W-:-:S03]  /*12b0*/  ISETP.GT.AND P0, PT, R30, R48, PT ;  /* 0x000000301e00720c */ /* 0x000fc60003f04270 */
[----:B------:R-:W-:Y:S02]  /*12c0*/  IMAD.IADD R29, R45, 0x1, R22 ;  /* 0x000000012d1d7824 */ /* 0x000fe400078e0216 */
[----:B------:R-:W-:-:S03]  /*12d0*/  IMAD.X R45, RZ, RZ, R17, P3 ;  /* 0x000000ffff2d7224 */ /* 0x000fc600018e0611 */
[----:B------:R-:W0:Y:S02]  /*12e0*/  SHFL.DOWN PT, R22, R29, 0x8, R48 ;  /* 0x090000001d167989 */ /* 0x000e2400000e0030 */
[----:B0-----:R-:W-:Y:S02]  /*12f0*/  SEL R22, R22, RZ, !P0 ;  /* 0x000000ff16167207 */ /* 0x001fe40004000000 */
[----:B------:R-:W-:-:S03]  /*1300*/  ISETP.NE.AND P0, PT, R28, 0x65, PT ;  /* 0x000000651c00780c */ /* 0x000fc60003f05270 */
[----:B------:R-:W-:-:S05]  /*1310*/  IMAD.IADD R47, R29, 0x1, R22 ;  /* 0x000000011d2f7824 */ /* 0x000fca00078e0216 */
[----:B------:R-:W0:Y:S05]  /*1320*/  SHFL.DOWN PT, R22, R47, 0x10, R48 ;  /* 0x0a0000002f167989 */ /* 0x000e2a00000e0030 */
[----:B------:R-:W-:Y:S02]  /*1330*/  VOTE.ALL P0, P0 ;  /* 0x0000000000ff7806 */ /* 0x000fe40000000000 */
[----:B0-----:R-:W-:-:S05]  /*1340*/  SEL R22, R22, RZ, !P2 ;  /* 0x000000ff16167207 */ /* 0x001fca0005000000 */
[----:B------:R-:W-:-:S07]  /*1350*/  IMAD.IADD R46, R47, 0x1, R22 ;  /* 0x000000012f2e7824 */ /* 0x000fce00078e0216 */
.L_x_139:
[----:B------:R-:W-:Y:S05]  /*1360*/  @!P0 BRA `(.L_x_103) ;  /* 0x00000004001c8947 */ /* 0x000fea0003800000 */
[----:B------:R-:W-:-:S07]  /*1370*/  IMAD.MOV.U32 R47, RZ, RZ, 0x3b8 ;  /* 0x000003b8ff2f7424 */ /* 0x000fce00078e00ff */
.L_x_109:
        /* <DEDUP_REMOVED lines=8> */
.L_x_142:
[----:B------:R-:W-:Y:S05]  /*1400*/  @!P0 BRA `(.L_x_105) ;  /* 0x0000000000748947 */ /* 0x000fea0003800000 */
[----:B------:R-:W-:-:S07]  /*1410*/  IMAD.MOV.U32 R22, RZ, RZ, R47 ;  /* 0x000000ffff167224 */ /* 0x000fce00078e002f */
.L_x_107:
        /* <DEDUP_REMOVED lines=27> */
.L_x_145:
[----:B------:R-:W-:Y:S05]  /*15d0*/  @P0 BRA `(.L_x_107) ;  /* 0xfffffffc00900947 */ /* 0x000fea000383ffff */
.L_x_105:
[----:B------:R-:W-:Y:S01]  /*15e0*/  UMOV UR5, 0xffffffff ;  /* 0xffffffff00057882 */ /* 0x000fe20000000000 */
[----:B------:R-:W-:Y:S02]  /*15f0*/  ISETP.NE.AND P0, PT, R28, 0x65, PT ;  /* 0x000000651c00780c */ /* 0x000fe40003f05270 */
[----:B------:R-:W-:Y:S11]  /*1600*/  BRA.DIV UR5, `(.L_x_108) ;  /* 0x0000003605387947 */ /* 0x000ff6000b800000 */
[----:B------:R-:W-:Y:S01]  /*1610*/  VOTE.ANY R21, PT, !P0 ;  /* 0x0000000000157806 */ /* 0x000fe200040e0100 */
[----:B------:R-:W-:-:S03]  /*1620*/  VIADD R24, R24, 0xffffffe0 ;  /* 0xffffffe018187836 */ /* 0x000fc60000000000 */
[----:B------:R-:W-:-:S05]  /*1630*/  LOP3.LUT R21, R21, 0x80000000, R25, 0xec, !PT ;  /* 0x8000000015157812 */ /* 0x000fca00078eec19 */
[----:B------:R-:W-:-:S05]  /*1640*/  VIADD R16, R21, 0xffffffff ;  /* 0xffffffff15107836 */ /* 0x000fca0000000000 */
[----:B------:R-:W-:-:S04]  /*1650*/  LOP3.LUT R16, R21, R16, RZ, 0xc, !PT ;  /* 0x0000001015107212 */ /* 0x000fc800078e0cff */
        /* <DEDUP_REMOVED lines=23> */
.L_x_154:
[----:B------:R-:W-:Y:S05]  /*17d0*/  @P0 BRA `(.L_x_109) ;  /* 0xfffffff800e80947 */ /* 0x000fea000383ffff */
.L_x_103:
        /* <DEDUP_REMOVED lines=8> */
[----:B0-----:R-:W-:-:S05]  /*1860*/  @!P1 LEA R16, R17, R16, 0x18 ;  /* 0x0000001011109211 */ /* 0x001fca00078ec0ff */
[----:B------:R1:W-:Y:S04]  /*1870*/  @!P1 STS [R16+0x8], R31 ;  /* 0x0000081f10009388 */ /* 0x0003e80000000800 */
[----:B------:R1:W-:Y:S01]  /*1880*/  @!P1 STS [R16+0x4], R46 ;  /* 0x0000042e10009388 */ /* 0x0003e20000000800 */
[----:B--2---:R-:W-:Y:S01]  /*1890*/  @!P0 LEA R21, R21, R20, 0x18 ;  /* 0x0000001415158211 */ /* 0x004fe200078ec0ff */
[----:B------:R-:W-:Y:S02]  /*18a0*/  IMAD.MOV.U32 R20, RZ, RZ, R23 ;  /* 0x000000ffff147224 */ /* 0x000fe400078e0017 */
[----:B------:R-:W-:Y:S02]  /*18b0*/  @!P0 IMAD.MOV.U32 R20, RZ, RZ, R46 ;  /* 0x000000ffff148224 */ /* 0x000fe400078e002e */
[----:B------:R1:W-:Y:S05]  /*18c0*/  @!P0 STS [R21+0x4c], R46 ;  /* 0x00004c2e15008388 */ /* 0x0003ea0000000800 */
.L_x_97:
[----:B------:R-:W-:Y:S05]  /*18d0*/  WARPSYNC.ALL ;  /* 0x0000000000007948 */ /* 0x000fea0003800000 */
[----:B------:R-:W0:Y:S08]  /*18e0*/  S2UR UR6, SR_CgaCtaId ;  /* 0x00000000000679c3 */ /* 0x000e300000008800 */
[----:B------:R-:W-:Y:S06]  /*18f0*/  BAR.SYNC.DEFER_BLOCKING 0x0 ;  /* 0x0000000000007b1d */ /* 0x000fec0000010000 */
[----:B------:R-:W-:Y:S01]  /*1900*/  UMOV UR5, 0x400 ;  /* 0x0000040000057882 */ /* 0x000fe20000000000 */
[----:B------:R-:W2:Y:S01]  /*1910*/  S2R R17, SR_TID.X ;  /* 0x0000000000117919 */ /* 0x000ea20000002100 */
[----:B0-----:R-:W-:-:S09]  /*1920*/  ULEA UR5, UR6, UR5, 0x18 ;  /* 0x0000000506057291 */ /* 0x001fd2000f8ec0ff */
[----:B-1----:R-:W0:Y:S01]  /*1930*/  LDS R16, [UR5+0x4c] ;  /* 0x00004c05ff107984 */ /* 0x002e220008000800 */
[----:B--2---:R-:W-:-:S04]  /*1940*/  ISETP.NE.AND P0, PT, R17, RZ, PT ;  /* 0x000000ff1100720c */ /* 0x004fc80003f05270 */
[----:B0-----:R-:W-:-:S05]  /*1950*/  SEL R21, R16, RZ, P0 ;  /* 0x000000ff10157207 */ /* 0x001fca0000000000 */
[----:B------:R-:W-:-:S07]  /*1960*/  IMAD.IADD R21, R21, 0x1, R20 ;  /* 0x0000000115157824 */ /* 0x000fce00078e0214 */
.L_x_96:
[----:B------:R-:W-:Y:S05]  /*1970*/  BSYNC.RECONVERGENT B0 ;  /* 0x0000000000007941 */ /* 0x000fea0003800200 */
.L_x_94:
[----:B------:R-:W-:Y:S01]  /*1980*/  IMAD.IADD R36, R36, 0x1, R21 ;  /* 0x0000000124247824 */ /* 0x000fe200078e0215 */
[----:B0-----:R-:W0:Y:S01]  /*1990*/  S2R R16, SR_TID.X ;  /* 0x0000000000107919 */ /* 0x001e220000002100 */
[----:B------:R-:W1:Y:S01]  /*19a0*/  S2UR UR6, SR_CgaCtaId ;  /* 0x00000000000679c3 */ /* 0x000e620000008800 */
[----:B------:R-:W-:Y:S01]  /*19b0*/  UMOV UR5, 0x400 ;  /* 0x0000040000057882 */ /* 0x000fe20000000000 */
[----:B------:R-:W-:Y:S01]  /*19c0*/  IMAD.IADD R37, R37, 0x1, R36 ;  /* 0x0000000125257824 */ /* 0x000fe200078e0224 */
[----:B------:R-:W2:Y:S03]  /*19d0*/  S2R R17, SR_LANEID ;  /* 0x0000000000117919 */ /* 0x000ea60000000000 */
[----:B------:R-:W-:Y:S02]  /*19e0*/  IMAD.IADD R34, R34, 0x1, R37 ;  /* 0x0000000122227824 */ /* 0x000fe400078e0225 */
[----:B------:R-:W-:Y:S02]  /*19f0*/  BAR.SYNC.DEFER_BLOCKING 0x0 ;  /* 0x0000000000007b1d */ /* 0x000fe40000010000 */
[----:B------:R-:W-:-:S04]  /*1a00*/  IMAD.IADD R35, R35, 0x1, R34 ;  /* 0x0000000123237824 */ /* 0x000fc800078e0222 */
[----:B------:R-:W-:-:S04]  /*1a10*/  IMAD.IADD R32, R32, 0x1, R35 ;  /* 0x0000000120207824 */ /* 0x000fc800078e0223 */
[----:B------:R-:W-:-:S04]  /*1a20*/  IMAD.IADD R33, R33, 0x1, R32 ;  /* 0x0000000121217824 */ /* 0x000fc800078e0220 */
[----:B------:R-:W-:Y:S01]  /*1a30*/  IMAD.IADD R18, R18, 0x1, R33 ;  /* 0x0000000112127824 */ /* 0x000fe200078e0221 */
[----:B-1----:R-:W-:-:S03]  /*1a40*/  ULEA UR5, UR6, UR5, 0x18 ;  /* 0x0000000506057291 */ /* 0x002fc6000f8ec0ff */
[----:B------:R-:W-:Y:S01]  /*1a50*/  IMAD.IADD R19, R19, 0x1, R18 ;  /* 0x0000000113137824 */ /* 0x000fe200078e0212 */
[----:B------:R-:W1:Y:S03]  /*1a60*/  LDCU.64 UR6, c[0x0][0x388] ;  /* 0x00007100ff0677ac */ /* 0x000e660008000a00 */
[----:B------:R-:W-:Y:S01]  /*1a70*/  IMAD.IADD R14, R14, 0x1, R19 ;  /* 0x000000010e0e7824 */ /* 0x000fe200078e0213 */
[----:B0-----:R-:W-:-:S03]  /*1a80*/  SHF.R.U32.HI R16, RZ, 0x5, R16 ;  /* 0x00000005ff107819 */ /* 0x001fc60000011610 */
[----:B------:R-:W-:Y:S02]  /*1a90*/  IMAD.IADD R15, R15, 0x1, R14 ;  /* 0x000000010f0f7824 */ /* 0x000fe400078e020e */
[----:B--2---:R-:W-:Y:S02]  /*1aa0*/  IMAD R16, R16, 0x2c0, R17 ;  /* 0x000002c010107824 */ /* 0x004fe400078e0211 */
[----:B------:R-:W-:-:S03]  /*1ab0*/  IMAD.IADD R12, R12, 0x1, R15 ;  /* 0x000000010c0c7824 */ /* 0x000fc600078e020f */
[----:B------:R-:W-:Y:S01]  /*1ac0*/  LEA R16, R16, UR5, 0x2 ;  /* 0x0000000510107c11 */ /* 0x000fe2000f8e10ff */
[----:B------:R-:W-:Y:S01]  /*1ad0*/  IMAD.IADD R13, R13, 0x1, R12 ;  /* 0x000000010d0d7824 */ /* 0x000fe200078e020c */
[----:B-1----:R-:W-:-:S03]  /*1ae0*/  IADD3 R38, P0, PT, R38, UR6, RZ ;  /* 0x0000000626267c10 */ /* 0x002fc6000ff1e0ff */
[----:B------:R-:W-:Y:S02]  /*1af0*/  IMAD.IADD R10, R10, 0x1, R13 ;  /* 0x000000010a0a7824 */ /* 0x000fe400078e020d */
[----:B------:R-:W-:Y:S01]  /*1b00*/  IMAD R20, R17, 0x54, R16 ;  /* 0x0000005411147824 */ /* 0x000fe200078e0210 */
[----:B------:R-:W-:Y:S01]  /*1b10*/  IADD3.X R39, PT, PT, R0, UR7, RZ, P0, !PT ;  /* 0x0000000700277c10 */ /* 0x000fe200087fe4ff */
[----:B------:R-:W-:-:S03]  /*1b20*/  IMAD.IADD R11, R11, 0x1, R10 ;  /* 0x000000010b0b7824 */ /* 0x000fc600078e020a */
[----:B------:R-:W-:Y:S01]  /*1b30*/  STS.64 [R20], R36 ;  /* 0x0000002414007388 */ /* 0x000fe20000000a00 */
[----:B------:R-:W-:-:S03]  /*1b40*/  IMAD.IADD R8, R8, 0x1, R11 ;  /* 0x0000000108087824 */ /* 0x000fc600078e020b */
[----:B------:R-:W-:Y:S01]  /*1b50*/  STS.64 [R20+0x8], R34 ;  /* 0x0000082214007388 */ /* 0x000fe20000000a00 */
        /* <DEDUP_REMOVED lines=13> */
[----:B------:R-:W-:Y:S04]  /*1c30*/  STS.64 [R20+0x40], R6 ;  /* 0x0000400614007388 */ /* 0x000fe80000000a00 */
[----:B------:R-:W-:Y:S04]  /*1c40*/  STS.64 [R20+0x48], R4 ;  /* 0x0000480414007388 */ /* 0x000fe80000000a00 */
[----:B------:R-:W-:Y:S01]  /*1c50*/  STS.64 [R20+0x50], R2 ;  /* 0x0000500214007388 */ /* 0x000fe20000000a00 */
        /* <DEDUP_REMOVED lines=46> */
.L_x_93:
[----:B------:R-:W-:-:S13]  /*1f40*/  ISETP.NE.AND P0, PT, R0, RZ, PT ;  /* 0x000000ff0000720c */ /* 0x000fda0003f05270 */
[----:B------:R-:W-:Y:S05]  /*1f50*/  @!P0 EXIT ;  /* 0x000000000000894d */ /* 0x000fea0003800000 */
[----:B------:R-:W0:Y:S02]  /*1f60*/  LDC.64 R4, c[0x0][0x380] ;  /* 0x0000e000ff047b82 */ /* 0x000e240000000a00 */
[----:B0-----:R-:W-:-:S05]  /*1f70*/  IMAD.WIDE.U32 R4, R3, 0x4, R4 ;  /* 0x0000000403047825 */ /* 0x001fca00078e0004 */
[----:B------:R0:W2:Y:S01]  /*1f80*/  LDG.E R6, desc[UR8][R4.64] ;  /* 0x0000000804067981 */ /* 0x0000a2000c1e1900 */
[----:B------:R-:W1:Y:S02]  /*1f90*/  S2R R2, SR_TID.X ;  /* 0x0000000000027919 */ /* 0x000e640000002100 */
[C---:B-1----:R-:W-:Y:S02]  /*1fa0*/  LOP3.LUT R3, R2.reuse, 0x1f, RZ, 0xc0, !PT ;  /* 0x0000001f02037812 */ /* 0x042fe400078ec0ff */
[----:B------:R-:W-:-:S05]  /*1fb0*/  LOP3.LUT R8, R2, 0x3e0, RZ, 0xc0, !PT ;  /* 0x000003e002087812 */ /* 0x000fca00078ec0ff */
[----:B------:R-:W-:-:S04]  /*1fc0*/  IMAD R3, R8, 0x16, R3 ;  /* 0x0000001608037824 */ /* 0x000fc800078e0203 */
[C---:B------:R-:W-:Y:S01]  /*1fd0*/  VIADD R7, R3.reuse, 0x20 ;  /* 0x0000002003077836 */ /* 0x040fe20000000000 */
[C---:B------:R-:W-:Y:S01]  /*1fe0*/  ISETP.GE.U32.AND P6, PT, R3.reuse, R0, PT ;  /* 0x000000000300720c */ /* 0x040fe20003fc6070 */
[C---:B------:R-:W-:Y:S01]  /*1ff0*/  VIADD R9, R3.reuse, 0x40 ;  /* 0x0000004003097836 */ /* 0x040fe20000000000 */
[C---:B0-----:R-:W-:Y:S01]  /*2000*/  LEA R4, P1, R3.reuse, R4, 0x2 ;  /* 0x0000000403047211 */ /* 0x041fe200078210ff */
[----:B------:R-:W-:Y:S01]  /*2010*/  VIADD R11, R3, 0x60 ;  /* 0x00000060030b7836 */ /* 0x000fe20000000000 */
[-C--:B------:R-:W-:Y:S01]  /*2020*/  ISETP.GE.U32.AND P5, PT, R7, R0.reuse, PT ;  /* 0x000000000700720c */ /* 0x080fe20003fa6070 */
[----:B------:R-:W-:Y:S01]  /*2030*/  VIADD R7, R3, 0x80 ;  /* 0x0000008003077836 */ /* 0x000fe20000000000 */
[-C--:B------:R-:W-:Y:S01]  /*2040*/  ISETP.GE.U32.AND P0, PT, R9, R0.reuse, PT ;  /* 0x000000000900720c */ /* 0x080fe20003f06070 */
[----:B------:R-:W-:Y:S01]  /*2050*/  IMAD.X R5, RZ, RZ, R5, P1 ;  /* 0x000000ffff057224 */ /* 0x000fe200008e0605 */
[-C--:B------:R-:W-:Y:S01]  /*2060*/  ISETP.GE.U32.AND P4, PT, R11, R0.reuse, PT ;  /* 0x000000000b00720c */ /* 0x080fe20003f86070 */
[----:B------:R-:W-:Y:S01]  /*2070*/  VIADD R9, R3, 0xa0 ;  /* 0x000000a003097836 */ /* 0x000fe20000000000 */
[----:B------:R-:W-:Y:S01]  /*2080*/  ISETP.GE.U32.AND P3, PT, R7, R0, PT ;  /* 0x000000000700720c */ /* 0x000fe20003f66070 */
[----:B------:R-:W-:-:S03]  /*2090*/  VIADD R7, R3, 0xc0 ;  /* 0x000000c003077836 */ /* 0x000fc60000000000 */
[-C--:B------:R-:W-:Y:S01]  /*20a0*/  ISETP.GE.U32.AND P2, PT, R9, R0.reuse, PT ;  /* 0x000000000900720c */ /* 0x080fe20003f46070 */
[----:B------:R-:W-:Y:S01]  /*20b0*/  VIADD R9, R3, 0x100 ;  /* 0x0000010003097836 */ /* 0x000fe20000000000 */
[-C--:B------:R-:W-:Y:S01]  /*20c0*/  ISETP.GE.U32.AND P1, PT, R7, R0.reuse, PT ;  /* 0x000000000700720c */ /* 0x080fe20003f26070 */
[C---:B------:R-:W-:Y:S02]  /*20d0*/  VIADD R7, R3.reuse, 0xe0 ;  /* 0x000000e003077836 */ /* 0x040fe40000000000 */
[----:B------:R-:W-:Y:S02]  /*20e0*/  VIADD R39, R3, 0x260 ;  /* 0x0000026003277836 */ /* 0x000fe40000000000 */
[----:B--2---:R-:W-:Y:S02]  /*20f0*/  IMAD.MOV.U32 R16, RZ, RZ, R6 ;  /* 0x000000ffff107224 */ /* 0x004fe400078e0006 */
[----:B------:R-:W2:Y:S01]  /*2100*/  @!P6 LDG.E R6, desc[UR8][R4.64] ;  /* 0x000000080406e981 */ /* 0x000ea2000c1e1900 */
[----:B------:R-:W-:Y:S01]  /*2110*/  ISETP.GE.U32.AND P6, PT, R7, R0, PT ;  /* 0x000000000700720c */ /* 0x000fe20003fc6070 */
[----:B------:R-:W-:-:S02]  /*2120*/  IMAD.MOV.U32 R10, RZ, RZ, R16 ;  /* 0x000000ffff0a7224 */ /* 0x000fc400078e0010 */
[----:B------:R-:W-:Y:S02]  /*2130*/  VIADD R7, R3, 0x120 ;  /* 0x0000012003077836 */ /* 0x000fe40000000000 */
[--C-:B------:R-:W-:Y:S02]  /*2140*/  IMAD.MOV.U32 R12, RZ, RZ, R16.reuse ;  /* 0x000000ffff0c7224 */ /* 0x100fe400078e0010 */
[----:B------:R-:W3:Y:S01]  /*2150*/  @!P0 LDG.E R10, desc[UR8][R4.64+0x100] ;  /* 0x00010008040a8981 */ /* 0x000ee2000c1e1900 */
[-C--:B------:R-:W-:Y:S01]  /*2160*/  ISETP.GE.U32.AND P0, PT, R7, R0.reuse, PT ;  /* 0x000000000700720c */ /* 0x080fe20003f06070 */
[----:B------:R-:W-:Y:S02]  /*2170*/  VIADD R7, R3, 0x140 ;  /* 0x0000014003077836 */ /* 0x000fe40000000000 */
[--C-:B------:R-:W-:Y:S01]  /*2180*/  IMAD.MOV.U32 R8, RZ, RZ, R16.reuse ;  /* 0x000000ffff087224 */ /* 0x100fe200078e0010 */
[----:B------:R-:W4:Y:S01]  /*2190*/  @!P4 LDG.E R12, desc[UR8][R4.64+0x180] ;  /* 0x00018008040cc981 */ /* 0x000f22000c1e1900 */
[----:B------:R-:W-:Y:S01]  /*21a0*/  IMAD.MOV.U32 R18, RZ, RZ, R16 ;  /* 0x000000ffff127224 */ /* 0x000fe200078e0010 */
[----:B------:R-:W-:Y:S01]  /*21b0*/  ISETP.GE.U32.AND P4, PT, R7, R0, PT ;  /* 0x000000000700720c */ /* 0x000fe20003f86070 */
[----:B------:R-:W-:-:S02]  /*21c0*/  VIADD R7, R3, 0x180 ;  /* 0x0000018003077836 */ /* 0x000fc40000000000 */
[----:B------:R-:W5:Y:S01]  /*21d0*/  @!P5 LDG.E R8, desc[UR8][R4.64+0x80] ;  /* 0x000080080408d981 */ /* 0x000f62000c1e1900 */
[-C--:B------:R-:W-:Y:S01]  /*21e0*/  ISETP.GE.U32.AND P5, PT, R9, R0.reuse, PT ;  /* 0x000000000900720c */ /* 0x080fe20003fa6070 */
[--C-:B------:R-:W-:Y:S02]  /*21f0*/  IMAD.MOV.U32 R20, RZ, RZ, R16.reuse ;  /* 0x000000ffff147224 */ /* 0x100fe400078e0010 */
[----:B------:R-:W5:Y:S01]  /*2200*/  @!P2 LDG.E R18, desc[UR8][R4.64+0x280] ;  /* 0x000280080412a981 */ /* 0x000f62000c1e1900 */
[-C--:B------:R-:W-:Y:S01]  /*2210*/  ISETP.GE.U32.AND P2, PT, R7, R0.reuse, PT ;  /* 0x000000000700720c */ /* 0x080fe20003f46070 */
[C---:B------:R-:W-:Y:S02]  /*2220*/  VIADD R7, R3.reuse, 0x1a0 ;  /* 0x000001a003077836 */ /* 0x040fe40000000000 */
[--C-:B------:R-:W-:Y:S01]  /*2230*/  IMAD.MOV.U32 R14, RZ, RZ, R16.reuse ;  /* 0x000000ffff0e7224 */ /* 0x100fe200078e0010 */
[----:B------:R-:W5:Y:S01]  /*2240*/  @!P1 LDG.E R20, desc[UR8][R4.64+0x300] ;  /* 0x0003000804149981 */ /* 0x000f62000c1e1900 */
[----:B------:R-:W-:Y:S01]  /*2250*/  VIADD R9, R3, 0x160 ;  /* 0x0000016003097836 */ /* 0x000fe20000000000 */
[----:B------:R-:W-:Y:S01]  /*2260*/  ISETP.GE.U32.AND P1, PT, R7, R0, PT ;  /* 0x000000000700720c */ /* 0x000fe20003f26070 */
[----:B------:R-:W-:-:S02]  /*2270*/  IMAD.MOV.U32 R24, RZ, RZ, R16 ;  /* 0x000000ffff187224 */ /* 0x000fc400078e0010 */
[----:B------:R-:W-:Y:S01]  /*2280*/  VIADD R7, R3, 0x1e0 ;  /* 0x000001e003077836 */ /* 0x000fe20000000000 */
        /* <DEDUP_REMOVED lines=17> */
[----:B------:R-:W-:Y:S02]  /*23a0*/  VIADD R7, R3, 0x280 ;  /* 0x0000028003077836 */ /* 0x000fe40000000000 */
[--C-:B------:R-:W-:Y:S01]  /*23b0*/  IMAD.MOV.U32 R28, RZ, RZ, R16.reuse ;  /* 0x000000ffff1c7224 */ /* 0x100fe200078e0010 */
[----:B------:R-:W5:Y:S01]  /*23c0*/  @!P2 LDG.E R32, desc[UR8][R4.64+0x600] ;  /* 0x000600080420a981 */ /* 0x000f62000c1e1900 */
[--C-:B------:R-:W-:Y:S01]  /*23d0*/  IMAD.MOV.U32 R34, RZ, RZ, R16.reuse ;  /* 0x000000ffff227224 */ /* 0x100fe200078e0010 */
[----:B------:R-:W-:Y:S01]  /*23e0*/  ISETP.GE.U32.AND P2, PT, R7, R0, PT ;  /* 0x000000000700720c */ /* 0x000fe20003f46070 */
[----:B------:R-:W-:-:S02]  /*23f0*/  IMAD.MOV.U32 R36, RZ, RZ, R16 ;  /* 0x000000ffff247224 */ /* 0x000fc400078e0010 */
[C---:B------:R-:W-:Y:S01]  /*2400*/  VIADD R9, R3.reuse, 0x220 ;  /* 0x0000022003097836 */ /* 0x040fe20000000000 */
[----:B------:R-:W5:Y:S01]  /*2410*/  @!P4 LDG.E R28, desc[UR8][R4.64+0x500] ;  /* 0x00050008041cc981 */ /* 0x000f62000c1e1900 */
[----:B------:R-:W-:-:S03]  /*2420*/  VIADD R7, R3, 0x2a0 ;  /* 0x000002a003077836 */ /* 0x000fc60000000000 */
[----:B------:R-:W5:Y:S01]  /*2430*/  @!P1 LDG.E R34, desc[UR8][R4.64+0x680] ;  /* 0x0006800804229981 */ /* 0x000f62000c1e1900 */
[-C--:B------:R-:W-:Y:S02]  /*2440*/  ISETP.GE.U32.AND P4, PT, R9, R0.reuse, PT ;  /* 0x000000000900720c */ /* 0x080fe40003f86070 */
[-C--:B------:R-:W-:Y:S01]  /*2450*/  ISETP.GE.U32.AND P1, PT, R39, R0.reuse, PT ;  /* 0x000000002700720c */ /* 0x080fe20003f26070 */
[----:B------:R-:W5:Y:S01]  /*2460*/  @!P6 LDG.E R36, desc[UR8][R4.64+0x700] ;  /* 0x000700080424e981 */ /* 0x000f62000c1e1900 */
[----:B------:R-:W-:Y:S01]  /*2470*/  ISETP.GE.U32.AND P6, PT, R7, R0, PT ;  /* 0x000000000700720c */ /* 0x000fe20003fc6070 */
        /* <DEDUP_REMOVED lines=16> */
[----:B------:R-:W-:Y:S01]  /*2580*/  UMOV UR4, 0x400 ;  /* 0x0000040000047882 */ /* 0x000fe20000000000 */
[----:B------:R-:W-:Y:S01]  /*2590*/  ISETP.NE.AND P0, PT, R42, RZ, PT ;  /* 0x000000ff2a00720c */ /* 0x000fe20003f05270 */
[----:B-1----:R-:W-:-:S02]  /*25a0*/  ULEA UR4, UR5, UR4, 0x18 ;  /* 0x0000000405047291 */ /* 0x002fc4000f8ec0ff */
[----:B0-----:R-:W-:-:S05]  /*25b0*/  IMAD R41, R43, 0x2c0, R38 ;  /* 0x000002c02b297824 */ /* 0x001fca00078e0226 */
        /* <DEDUP_REMOVED lines=39> */
[----:B------:R-:W-:Y:S02]  /*2830*/  ISETP.NE.AND P1, PT, R38, 0x1f, PT ;  /* 0x0000001f2600780c */ /* 0x000fe40003f25270 */
[----:B---3--:R-:W-:Y:S02]  /*2840*/  IADD3 R16, PT, PT, R8, R7, R16 ;  /* 0x0000000708107210 */ /* 0x008fe40007ffe010 */
[----:B------:R-:W-:Y:S02]  /*2850*/  ISETP.NE.AND P2, PT, R43, 0xb, PT ;  /* 0x0000000b2b00780c */ /* 0x000fe40003f45270 */
[----:B----4-:R-:W-:Y:S02]  /*2860*/  IADD3 R16, PT, PT, R10, R9, R16 ;  /* 0x000000090a107210 */ /* 0x010fe40007ffe010 */
[----:B------:R-:W-:-:S02]  /*2870*/  ISETP.GE.U32.AND P3, PT, R2, 0x20, PT ;  /* 0x000000200200780c */ /* 0x000fc40003f66070 */
        /* <DEDUP_REMOVED lines=46> */
[----:B------:R-:W-:Y:S02]  /*2b60*/  SEL R16, R22, R16, !P0 ;  /* 0x0000001016107207 */ /* 0x000fe40004000000 */
[----:B------:R-:W-:-:S04]  /*2b70*/  ISETP.NE.AND P0, PT, R43, 0x8, PT ;  /* 0x000000082b00780c */ /* 0x000fc80003f05270 */
[----:B------:R-:W-:Y:S02]  /*2b80*/  SEL R16, R23, R16, !P0 ;  /* 0x0000001017107207 */ /* 0x000fe40004000000 */
[----:B------:R-:W-:Y:S02]  /*2b90*/  ISETP.NE.AND P0, PT, R43, 0xa, PT ;  /* 0x0000000a2b00780c */ /* 0x000fe40003f05270 */
[----:B------:R-:W-:Y:S02]  /*2ba0*/  SEL R16, R24, R16, !P1 ;  /* 0x0000001018107207 */ /* 0x000fe40004800000 */
[----:B------:R-:W-:Y:S02]  /*2bb0*/  ISETP.NE.AND P1, PT, R38, RZ, PT ;  /* 0x000000ff2600720c */ /* 0x000fe40003f25270 */
[----:B------:R-:W-:Y:S01]  /*2bc0*/  SEL R16, R25, R16, !P0 ;  /* 0x0000001019107207 */ /* 0x000fe20004000000 */
[----:B------:R-:W-:Y:S01]  /*2bd0*/  @!P2 IMAD.IADD R16, R26, 0x1, R25 ;  /* 0x000000011a10a824 */ /* 0x000fe200078e0219 */
[----:B------:R-:W-:-:S02]  /*2be0*/  SEL R17, R42, RZ, P1 ;  /* 0x000000ff2a117207 */ /* 0x000fc40000800000 */
[----:B------:R-:W-:-:S03]  /*2bf0*/  ISETP.NE.AND P0, PT, R2, RZ, PT ;  /* 0x000000ff0200720c */ /* 0x000fc60003f05270 */
[----:B------:R-:W-:-:S05]  /*2c00*/  @P3 IMAD.IADD R42, R16, 0x1, R17 ;  /* 0x00000001102a3824 */ /* 0x000fca00078e0211 */
[----:B------:R-:W-:Y:S01]  /*2c10*/  SEL R17, R42, RZ, P0 ;  /* 0x000000ff2a117207 */ /* 0x000fe20000000000 */
[----:B------:R-:W-:Y:S06]  /*2c20*/  BRA `(.L_x_111) ;  /* 0x0000000c00e87947 */ /* 0x000fec0003800000 */
.L_x_110:
[----:B0-2---:R-:W-:Y:S02]  /*2c30*/  IADD3 R16, PT, PT, R6, R5, R4 ;  /* 0x0000000506107210 */ /* 0x005fe40007ffe004 */
[----:B------:R-:W-:Y:S02]  /*2c40*/  ISETP.NE.AND P1, PT, R38, 0x1f, PT ;  /* 0x0000001f2600780c */ /* 0x000fe40003f25270 */
        /* <DEDUP_REMOVED lines=52> */
[----:B------:R-:W-:Y:S01]  /*2f90*/  SEL R16, R23, R16, !P0 ;  /* 0x0000001017107207 */ /* 0x000fe20004000000 */
[----:B------:R-:W-:Y:S01]  /*2fa0*/  IMAD.IADD R23, R45, 0x1, -R44 ;  /* 0x000000012d177824 */ /* 0x000fe200078e0a2c */
[C---:B------:R-:W-:Y:S02]  /*2fb0*/  ISETP.NE.AND P0, PT, R43.reuse, 0xa, PT ;  /* 0x0000000a2b00780c */ /* 0x040fe40003f05270 */
[----:B------:R-:W-:Y:S02]  /*2fc0*/  SEL R16, R24, R16, !P1 ;  /* 0x0000001018107207 */ /* 0x000fe40004800000 */
[----:B------:R-:W-:Y:S02]  /*2fd0*/  ISETP.NE.AND P1, PT, R43, 0xb, PT ;  /* 0x0000000b2b00780c */ /* 0x000fe40003f25270 */
[----:B------:R-:W-:Y:S02]  /*2fe0*/  SEL R16, R25, R16, !P0 ;  /* 0x0000001019107207 */ /* 0x000fe40004000000 */
[----:B------:R-:W-:-:S02]  /*2ff0*/  ISETP.GT.U32.AND P0, PT, R2, 0x1f, PT ;  /* 0x0000001f0200780c */ /* 0x000fc40003f04070 */
[----:B------:R-:W-:Y:S02]  /*3000*/  SEL R17, R23, RZ, P2 ;  /* 0x000000ff17117207 */ /* 0x000fe40001000000 */
        /* <DEDUP_REMOVED lines=20> */
.L_x_157:
[----:B------:R-:W-:Y:S05]  /*3150*/  @!P0 BRA `(.L_x_114) ;  /* 0x0000000000748947 */ /* 0x000fea0003800000 */
[----:B------:R-:W-:-:S07]  /*3160*/  IMAD.MOV.U32 R20, RZ, RZ, 0x3b8 ;  /* 0x000003b8ff147424 */ /* 0x000fce00078e00ff */
.L_x_116:
        /* <DEDUP_REMOVED lines=27> */
.L_x_160:
[----:B------:R-:W-:Y:S05]  /*3320*/  @P0 BRA `(.L_x_116) ;  /* 0xfffffffc00900947 */ /* 0x000fea000383ffff */
.L_x_114:
        /* <DEDUP_REMOVED lines=23> */
[----:B------:R-:W-:-:S03]  /*34a0*/  ISETP.GT.AND P0, PT, R16, R47, PT ;  /* 0x0000002f1000720c */ /* 0x000fc60003f04270 */
[----:B------:R-:W-:-:S05]  /*34b0*/  IMAD.IADD R50, R46, 0x1, R17 ;  /* 0x000000012e327824 */ /* 0x000fca00078e0211 */
[----:B------:R-:W0:Y:S02]  /*34c0*/  SHFL.DOWN PT, R22, R50, 0x8, R47 ;  /* 0x0900000032167989 */ /* 0x000e2400000e002f */
[----:B0-----:R-:W-:Y:S02]  /*34d0*/  SEL R17, R22, RZ, !P0 ;  /* 0x000000ff16117207 */ /* 0x001fe40004000000 */
[----:B------:R-:W-:Y:S01]  /*34e0*/  ISETP.NE.AND P0, PT, R18, 0x65, PT ;  /* 0x000000651200780c */ /* 0x000fe20003f05270 */
[----:B------:R-:W-:Y:S02]  /*34f0*/  VIADD R18, R38, 0x10 ;  /* 0x0000001026127836 */ /* 0x000fe40000000000 */
[----:B------:R-:W-:Y:S02]  /*3500*/  IMAD.IADD R48, R50, 0x1, R17 ;  /* 0x0000000132307824 */ /* 0x000fe400078e0211 */
[----:B------:R-:W0:Y:S01]  /*3510*/  LDC.64 R16, c[0x0][0x390] ;  /* 0x0000e400ff107b82 */ /* 0x000e220000000a00 */
[----:B------:R-:W-:-:S02]  /*3520*/  ISETP.GT.AND P2, PT, R18, R47, PT ;  /* 0x0000002f1200720c */ /* 0x000fc40003f44270 */
[----:B------:R-:W1:Y:S05]  /*3530*/  SHFL.DOWN PT, R22, R48, 0x10, R47 ;  /* 0x0a00000030167989 */ /* 0x000e6a00000e002f */
[----:B------:R-:W-:Y:S02]  /*3540*/  VOTE.ALL P0, P0 ;  /* 0x0000000000ff7806 */ /* 0x000fe40000000000 */
[----:B0-----:R-:W-:Y:S02]  /*3550*/  IADD3 R44, P3, PT, R16, 0x100, RZ ;  /* 0x00000100102c7810 */ /* 0x001fe40007f7e0ff */
[----:B-1----:R-:W-:-:S03]  /*3560*/  SEL R19, R22, RZ, !P2 ;  /* 0x000000ff16137207 */ /* 0x002fc60005000000 */
[----:B------:R-:W-:Y:S02]  /*3570*/  IMAD.X R45, RZ, RZ, R17, P3 ;  /* 0x000000ffff2d7224 */ /* 0x000fe400018e0611 */
[----:B------:R-:W-:-:S07]  /*3580*/  IMAD.IADD R46, R48, 0x1, R19 ;  /* 0x00000001302e7824 */ /* 0x000fce00078e0213 */
.L_x_169:
[----:B------:R-:W-:Y:S05]  /*3590*/  @!P0 BRA `(.L_x_118) ;  /* 0x00000004002c8947 */ /* 0x000fea0003800000 */
[----:B------:R-:W-:-:S07]  /*35a0*/  IMAD.MOV.U32 R47, RZ, RZ, 0x3b8 ;  /* 0x000003b8ff2f7424 */ /* 0x000fce00078e00ff */
.L_x_124:
        /* <DEDUP_REMOVED lines=8> */
.L_x_172:
[----:B------:R-:W-:Y:S05]  /*3630*/  @!P0 BRA `(.L_x_120) ;  /* 0x0000000000748947 */ /* 0x000fea0003800000 */
[----:B------:R-:W-:-:S07]  /*3640*/  IMAD.MOV.U32 R20, RZ, RZ, R47 ;  /* 0x000000ffff147224 */ /* 0x000fce00078e002f */
.L_x_122:
        /* <DEDUP_REMOVED lines=27> */
.L_x_175:
[----:B------:R-:W-:Y:S05]  /*3800*/  @P0 BRA `(.L_x_122) ;  /* 0xfffffffc00900947 */ /* 0x000fea000383ffff */
.L_x_120:
[----:B------:R-:W-:Y:S01]  /*3810*/  UMOV UR5, 0xffffffff ;  /* 0xffffffff00057882 */ /* 0x000fe20000000000 */
[----:B------:R-:W-:Y:S02]  /*3820*/  ISETP.NE.AND P0, PT, R18, 0x65, PT ;  /* 0x000000651200780c */ /* 0x000fe40003f05270 */
[----:B------:R-:W-:Y:S11]  /*3830*/  BRA.DIV UR5, `(.L_x_123) ;  /* 0x0000001e051c7947 */ /* 0x000ff6000b800000 */
[----:B------:R-:W-:Y:S01]  /*3840*/  VOTE.ANY R21, PT, !P0 ;  /* 0x0000000000157806 */ /* 0x000fe200040e0100 */
[----:B------:R-:W-:Y:S02]  /*3850*/  VIADD R20, R38, 0x2 ;  /* 0x0000000226147836 */ /* 0x000fe40000000000 */
[----:B------:R-:W-:Y:S01]  /*3860*/  VIADD R43, R43, 0xffffffe0 ;  /* 0xffffffe02b2b7836 */ /* 0x000fe20000000000 */
[----:B------:R-:W-:-:S05]  /*3870*/  LOP3.LUT R21, R21, 0x80000000, R26, 0xec, !PT ;  /* 0x8000000015157812 */ /* 0x000fca00078eec1a */
        /* <DEDUP_REMOVED lines=28> */
.L_x_184:
[----:B------:R-:W-:Y:S05]  /*3a40*/  @P0 BRA `(.L_x_124) ;  /* 0xfffffff800d80947 */ /* 0x000fea000383ffff */
.L_x_118:
        /* <DEDUP_REMOVED lines=15> */
.L_x_112:
[----:B------:R-:W-:Y:S05]  /*3b40*/  WARPSYNC.ALL ;  /* 0x0000000000007948 */ /* 0x000fea0003800000 */
[----:B------:R-:W0:Y:S08]  /*3b50*/  S2UR UR5, SR_CgaCtaId ;  /* 0x00000000000579c3 */ /* 0x000e300000008800 */
[----:B------:R-:W-:Y:S01]  /*3b60*/  BAR.SYNC.DEFER_BLOCKING 0x0 ;  /* 0x0000000000007b1d */ /* 0x000fe20000010000 */
[----:B------:R-:W-:-:S05]  /*3b70*/  ISETP.NE.AND P0, PT, R2, RZ, PT ;  /* 0x000000ff0200720c */ /* 0x000fca0003f05270 */
[----:B------:R-:W-:Y:S02]  /*3b80*/  UMOV UR4, 0x400 ;  /* 0x0000040000047882 */ /* 0x000fe40000000000 */
[----:B0-----:R-:W-:-:S09]  /*3b90*/  ULEA UR4, UR5, UR4, 0x18 ;  /* 0x0000000405047291 */ /* 0x001fd2000f8ec0ff */
[----:B-1----:R-:W0:Y:S02]  /*3ba0*/  LDS R17, [UR4+0x4c] ;  /* 0x00004c04ff117984 */ /* 0x002e240008000800 */
[----:B0-----:R-:W-:-:S05]  /*3bb0*/  SEL R17, R17, RZ, P0 ;  /* 0x000000ff11117207 */ /* 0x001fca0000000000 */
[----:B------:R-:W-:-:S07]  /*3bc0*/  IMAD.IADD R17, R17, 0x1, R16 ;  /* 0x0000000111117824 */ /* 0x000fce00078e0210 */
.L_x_111:
[----:B------:R-:W-:Y:S01]  /*3bd0*/  IMAD.IADD R4, R4, 0x1, R17 ;  /* 0x0000000104047824 */ /* 0x000fe200078e0211 */
[----:B------:R-:W-:Y:S01]  /*3be0*/  BAR.SYNC.DEFER_BLOCKING 0x0 ;  /* 0x0000000000007b1d */ /* 0x000fe20000010000 */
[----:B------:R-:W-:Y:S02]  /*3bf0*/  ISETP.NE.AND P0, PT, R2, RZ, PT ;  /* 0x000000ff0200720c */ /* 0x000fe40003f05270 */
[----:B------:R-:W-:-:S05]  /*3c00*/  IMAD.IADD R5, R5, 0x1, R4 ;  /* 0x0000000105057824 */ /* 0x000fca00078e0204 */
[----:B------:R-:W0:Y:S01]  /*3c10*/  S2UR UR5, SR_CTAID.X ;  /* 0x00000000000579c3 */ /* 0x000e220000002500 */
[----:B------:R-:W-:Y:S01]  /*3c20*/  IMAD.IADD R6, R6, 0x1, R5 ;  /* 0x0000000106067824 */ /* 0x000fe200078e0205 */
[----:B------:R-:W1:Y:S03]  /*3c30*/  LDCU.64 UR6, c[0x0][0x388] ;  /* 0x00007100ff0677ac */ /* 0x000e660008000a00 */
[----:B------:R-:W-:-:S04]  /*3c40*/  IMAD.IADD R7, R7, 0x1, R6 ;  /* 0x0000000107077824 */ /* 0x000fc800078e0206 */
[----:B------:R-:W-:-:S04]  /*3c50*/  IMAD.IADD R8, R8, 0x1, R7 ;  /* 0x0000000108087824 */ /* 0x000fc800078e0207 */
[----:B------:R-:W-:-:S04]  /*3c60*/  IMAD.IADD R9, R9, 0x1, R8 ;  /* 0x0000000109097824 */ /* 0x000fc800078e0208 */
[----:B------:R-:W-:Y:S01]  /*3c70*/  IMAD.IADD R10, R10, 0x1, R9 ;  /* 0x000000010a0a7824 */ /* 0x000fe200078e0209 */
[----:B------:R2:W-:Y:S03]  /*3c80*/  STS.64 [R40], R4 ;  /* 0x0000000428007388 */ /* 0x0005e60000000a00 */
[----:B------:R-:W-:Y:S01]  /*3c90*/  IMAD.IADD R11, R11, 0x1, R10 ;  /* 0x000000010b0b7824 */ /* 0x000fe200078e020a */
[----:B------:R-:W-:Y:S03]  /*3ca0*/  STS.64 [R40+0x8], R6 ;  /* 0x0000080628007388 */ /* 0x000fe60000000a00 */
[----:B------:R-:W-:Y:S01]  /*3cb0*/  IMAD.IADD R12, R12, 0x1, R11 ;  /* 0x000000010c0c7824 */ /* 0x000fe200078e020b */
[----:B------:R3:W-:Y:S03]  /*3cc0*/  STS.64 [R40+0x10], R8 ;  /* 0x0000100828007388 */ /* 0x0007e60000000a00 */
[----:B------:R-:W-:Y:S01]  /*3cd0*/  IMAD.IADD R13, R13, 0x1, R12 ;  /* 0x000000010d0d7824 */ /* 0x000fe200078e020c */
[----:B------:R-:W-:Y:S01]  /*3ce0*/  STS.64 [R40+0x18], R10 ;  /* 0x0000180a28007388 */ /* 0x000fe20000000a00 */
[----:B--2---:R-:W0:Y:S02]  /*3cf0*/  LDC R4, c[0x0][0x398] ;  /* 0x0000e600ff047b82 */ /* 0x004e240000000800 */
[----:B------:R-:W-:Y:S01]  /*3d00*/  IMAD.IADD R14, R14, 0x1, R13 ;  /* 0x000000010e0e7824 */ /* 0x000fe200078e020d */
[----:B------:R2:W-:Y:S03]  /*3d10*/  STS.64 [R40+0x20], R12 ;  /* 0x0000200c28007388 */ /* 0x0005e60000000a00 */
[----:B------:R-:W-:Y:S01]  /*3d20*/  IMAD.IADD R15, R15, 0x1, R14 ;  /* 0x000000010f0f7824 */ /* 0x000fe200078e020e */
[----:B------:R-:W4:Y:S03]  /*3d30*/  S2R R5, SR_TID.X ;  /* 0x0000000000057919 */ /* 0x000f260000002100 */
[----:B------:R-:W-:Y:S01]  /*3d40*/  IMAD.IADD R28, R28, 0x1, R15 ;  /* 0x000000011c1c7824 */ /* 0x000fe200078e020f */
[----:B------:R-:W-:Y:S03]  /*3d50*/  STS.64 [R40+0x28], R14 ;  /* 0x0000280e28007388 */ /* 0x000fe60000000a00 */
[----:B------:R-:W-:Y:S01]  /*3d60*/  IMAD.IADD R29, R29, 0x1, R28 ;  /* 0x000000011d1d7824 */ /* 0x000fe200078e021c */
[----:B---3--:R-:W3:Y:S03]  /*3d70*/  S2R R8, SR_TID.X ;  /* 0x0000000000087919 */ /* 0x008ee60000002100 */
[----:B------:R-:W-:Y:S01]  /*3d80*/  IMAD.IADD R30, R30, 0x1, R29 ;  /* 0x000000011e1e7824 */ /* 0x000fe200078e021d */
[----:B------:R-:W-:Y:S03]  /*3d90*/  STS.64 [R40+0x30], R28 ;  /* 0x0000301c28007388 */ /* 0x000fe60000000a00 */
[----:B------:R-:W-:-:S02]  /*3da0*/  IMAD.IADD R31, R31, 0x1, R30 ;  /* 0x000000011f1f7824 */ /* 0x000fc400078e021e */
[----:B0-----:R-:W-:Y:S02]  /*3db0*/  VIADD R4, R4, UR5 ;  /* 0x0000000504047c36 */ /* 0x001fe40008000000 */
[----:B------:R-:W-:Y:S01]  /*3dc0*/  IMAD.IADD R32, R32, 0x1, R31 ;  /* 0x0000000120207824 */ /* 0x000fe200078e021f */
[----:B------:R-:W-:Y:S01]  /*3dd0*/  STS.64 [R40+0x38], R30 ;  /* 0x0000381e28007388 */ /* 0x000fe20000000a00 */
[----:B--2---:R-:W-:Y:S02]  /*3de0*/  IMAD R12, R4, 0x2100, RZ ;  /* 0x00002100040c7824 */ /* 0x004fe400078e02ff */
[----:B------:R-:W-:-:S04]  /*3df0*/  IMAD.IADD R33, R33, 0x1, R32 ;  /* 0x0000000121217824 */ /* 0x000fc800078e0220 */
[----:B------:R-:W-:Y:S01]  /*3e00*/  IMAD.IADD R34, R34, 0x1, R33 ;  /* 0x0000000122227824 */ /* 0x000fe200078e0221 */
[----:B------:R-:W-:Y:S03]  /*3e10*/  STS.64 [R40+0x40], R32 ;  /* 0x0000402028007388 */ /* 0x000fe60000000a00 */
[----:B------:R-:W-:Y:S01]  /*3e20*/  IMAD.IADD R35, R35, 0x1, R34 ;  /* 0x0000000123237824 */ /* 0x000fe200078e0222 */
[C---:B----4-:R-:W-:Y:S02]  /*3e30*/  LOP3.LUT R4, R5.reuse, 0x3e0, RZ, 0xc0, !PT ;  /* 0x000003e005047812 */ /* 0x050fe400078ec0ff */
[----:B------:R-:W-:Y:S01]  /*3e40*/  LOP3.LUT R6, R5, 0x1f, RZ, 0xc0, !PT ;  /* 0x0000001f05067812 */ /* 0x000fe200078ec0ff */
[----:B------:R-:W-:Y:S01]  /*3e50*/  IMAD.IADD R36, R36, 0x1, R35 ;  /* 0x0000000124247824 */ /* 0x000fe200078e0223 */
[----:B------:R-:W-:Y:S03]  /*3e60*/  STS.64 [R40+0x48], R34 ;  /* 0x0000482228007388 */ /* 0x000fe60000000a00 */
[----:B------:R-:W-:Y:S01]  /*3e70*/  IMAD.IADD R37, R37, 0x1, R36 ;  /* 0x0000000125257824 */ /* 0x000fe200078e0224 */
[----:B---3--:R-:W-:Y:S01]  /*3e80*/  LOP3.LUT R10, R8, 0x1f, RZ, 0xc0, !PT ;  /* 0x0000001f080a7812 */ /* 0x008fe200078ec0ff */
[----:B------:R-:W-:-:S03]  /*3e90*/  IMAD R6, R4, 0x16, R6 ;  /* 0x0000001604067824 */ /* 0x000fc600078e0206 */
[----:B------:R-:W-:Y:S01]  /*3ea0*/  STS.64 [R40+0x50], R36 ;  /* 0x0000502428007388 */ /* 0x000fe20000000a00 */
        /* <DEDUP_REMOVED lines=22> */
[----:B------:R0:W-:Y:S04]  /*4010*/  LDS R21, [R41+0xa80] ;  /* 0x000a800029157984 */ /* 0x0001e80000000800 */
[----:B------:R2:W-:Y:S01]  /*4020*/  @!P0 STS [UR4+0x8400], R0 ;  /* 0x00840000ff008988 */ /* 0x0005e20008000804 */
[----:B------:R-:W-:Y:S01]  /*4030*/  BAR.SYNC.DEFER_BLOCKING 0x0 ;  /* 0x0000000000007b1d */ /* 0x000fe20000010000 */
[----:B0-----:R-:W-:Y:S01]  /*4040*/  LOP3.LUT R41, R8, 0x3e0, RZ, 0xc0, !PT ;  /* 0x000003e008297812 */ /* 0x001fe200078ec0ff */
[----:B------:R-:W-:Y:S01]  /*4050*/  VIADD R8, R6, 0x80 ;  /* 0x0000008006087836 */ /* 0x000fe20000000000 */
[----:B------:R-:W-:-:S03]  /*4060*/  IADD3 R5, P0, PT, R12, R3, RZ ;  /* 0x000000030c057210 */ /* 0x000fc60007f1e0ff */
[----:B------:R-:W-:Y:S02]  /*4070*/  IMAD R10, R41, 0x16, R10 ;  /* 0x00000016290a7824 */ /* 0x000fe400078e020a */
[----:B------:R-:W-:Y:S02]  /*4080*/  VIADD R41, R6, 0x20 ;  /* 0x0000002006297836 */ /* 0x000fe40000000000 */
[----:B--2---:R-:W-:Y:S01]  /*4090*/  IMAD.X R0, RZ, RZ, RZ, P0 ;  /* 0x000000ffff007224 */ /* 0x004fe200000e06ff */
[----:B-1----:R-:W-:-:S04]  /*40a0*/  LEA R4, P0, R5, UR6, 0x2 ;  /* 0x0000000605047c11 */ /* 0x002fc8000f8010ff */
[----:B------:R-:W-:Y:S01]  /*40b0*/  LEA.HI.X R5, R5, UR7, R0, 0x2, P0 ;  /* 0x0000000705057c11 */ /* 0x000fe200080f1400 */
[----:B------:R-:W-:Y:S01]  /*40c0*/  VIADD R0, R10, 0xe0 ;  /* 0x000000e00a007836 */ /* 0x000fe20000000000 */
[----:B------:R-:W0:Y:S02]  /*40d0*/  LDS R2, [UR4+0x8400] ;  /* 0x00840004ff027984 */ /* 0x000e240008000800 */
[-C--:B0-----:R-:W-:Y:S01]  /*40e0*/  ISETP.GE.AND P6, PT, R3, R2.reuse, PT ;  /* 0x000000020300720c */ /* 0x081fe20003fc6270 */
[C---:B------:R-:W-:Y:S01]  /*40f0*/  VIADD R3, R6.reuse, 0xa0 ;  /* 0x000000a006037836 */ /* 0x040fe20000000000 */
[-C--:B------:R-:W-:Y:S01]  /*4100*/  ISETP.GE.AND P5, PT, R41, R2.reuse, PT ;  /* 0x000000022900720c */ /* 0x080fe20003fa6270 */
[----:B------:R-:W-:Y:S01]  /*4110*/  VIADD R41, R6, 0xc0 ;  /* 0x000000c006297836 */ /* 0x000fe20000000000 */
[-C--:B------:R-:W-:Y:S01]  /*4120*/  ISETP.GE.AND P0, PT, R8, R2.reuse, PT ;  /* 0x000000020800720c */ /* 0x080fe20003f06270 */
[----:B------:R-:W-:Y:S01]  /*4130*/  VIADD R8, R10, 0x40 ;  /* 0x000000400a087836 */ /* 0x000fe20000000000 */
[-C--:B------:R-:W-:Y:S01]  /*4140*/  ISETP.GE.AND P4, PT, R3, R2.reuse, PT ;  /* 0x000000020300720c */ /* 0x080fe20003f86270 */
[C---:B------:R-:W-:Y:S01]  /*4150*/  VIADD R3, R6.reuse, 0x100 ;  /* 0x0000010006037836 */ /* 0x040fe20000000000 */
[-C--:B------:R-:W-:Y:S01]  /*4160*/  ISETP.GE.AND P2, PT, R41, R2.reuse, PT ;  /* 0x000000022900720c */ /* 0x080fe20003f46270 */
[----:B------:R-:W-:Y:S01]  /*4170*/  VIADD R41, R6, 0x120 ;  /* 0x0000012006297836 */ /* 0x000fe20000000000 */
[----:B------:R-:W-:-:S02]  /*4180*/  ISETP.GE.AND P3, PT, R8, R2, PT ;  /* 0x000000020800720c */ /* 0x000fc40003f66270 */
[-C--:B------:R-:W-:Y:S01]  /*4190*/  ISETP.GE.AND P1, PT, R0, R2.reuse, PT ;  /* 0x000000020000720c */ /* 0x080fe20003f26270 */
[----:B------:R-:W-:Y:S01]  /*41a0*/  @!P6 STG.E desc[UR8][R4.64], R45 ;  /* 0x0000002d0400e986 */ /* 0x000fe2000c101908 */
[-C--:B------:R-:W-:Y:S01]  /*41b0*/  ISETP.GE.AND P6, PT, R3, R2.reuse, PT ;  /* 0x000000020300720c */ /* 0x080fe20003fc6270 */
[----:B------:R-:W-:Y:S02]  /*41c0*/  VIADD R3, R6, 0x140 ;  /* 0x0000014006037836 */ /* 0x000fe40000000000 */
[----:B------:R-:W-:Y:S01]  /*41d0*/  @!P5 STG.E desc[UR8][R4.64+0x80], R47 ;  /* 0x0000802f0400d986 */ /* 0x000fe2000c101908 */
[-C--:B------:R-:W-:Y:S01]  /*41e0*/  ISETP.GE.AND P5, PT, R41, R2.reuse, PT ;  /* 0x000000022900720c */ /* 0x080fe20003fa6270 */
[C---:B------:R-:W-:Y:S02]  /*41f0*/  VIADD R41, R10.reuse, 0x160 ;  /* 0x000001600a297836 */ /* 0x040fe40000000000 */
[----:B------:R-:W-:Y:S01]  /*4200*/  @!P0 STG.E desc[UR8][R4.64+0x200], R49 ;  /* 0x0002003104008986 */ /* 0x000fe2000c101908 */
[----:B------:R-:W-:Y:S01]  /*4210*/  ISETP.GE.AND P0, PT, R3, R2, PT ;  /* 0x000000020300720c */ /* 0x000fe20003f06270 */
[----:B------:R-:W-:-:S02]  /*4220*/  VIADD R3, R10, 0x180 ;  /* 0x000001800a037836 */ /* 0x000fc40000000000 */
[----:B------:R-:W-:Y:S01]  /*4230*/  @!P4 STG.E desc[UR8][R4.64+0x280], R51 ;  /* 0x000280330400c986 */ /* 0x000fe2000c101908 */
[-C--:B------:R-:W-:Y:S01]  /*4240*/  ISETP.GE.AND P4, PT, R41, R2.reuse, PT ;  /* 0x000000022900720c */ /* 0x080fe20003f86270 */
[C---:B------:R-:W-:Y:S02]  /*4250*/  VIADD R41, R10.reuse, 0x60 ;  /* 0x000000600a297836 */ /* 0x040fe40000000000 */
[----:B------:R-:W-:Y:S01]  /*4260*/  @!P2 STG.E desc[UR8][R4.64+0x300], R53 ;  /* 0x000300350400a986 */ /* 0x000fe2000c101908 */
[-C--:B------:R-:W-:Y:S01]  /*4270*/  ISETP.GE.AND P2, PT, R3, R2.reuse, PT ;  /* 0x000000020300720c */ /* 0x080fe20003f46270 */
[C---:B------:R-:W-:Y:S02]  /*4280*/  VIADD R3, R10.reuse, 0x1a0 ;  /* 0x000001a00a037836 */ /* 0x040fe40000000000 */
[----:B------:R0:W-:Y:S01]  /*4290*/  @!P3 STG.E desc[UR8][R4.64+0x100], R43 ;  /* 0x0001002b0400b986 */ /* 0x0001e2000c101908 */
[----:B------:R-:W-:Y:S01]  /*42a0*/  ISETP.GE.AND P3, PT, R41, R2, PT ;  /* 0x000000022900720c */ /* 0x000fe20003f66270 */
[----:B------:R-:W-:-:S02]  /*42b0*/  VIADD R41, R10, 0x1c0 ;  /* 0x000001c00a297836 */ /* 0x000fc40000000000 */
[----:B------:R1:W-:Y:S01]  /*42c0*/  @!P1 STG.E desc[UR8][R4.64+0x380], R37 ;  /* 0x0003802504009986 */ /* 0x0003e2000c101908 */
[-C--:B------:R-:W-:Y:S01]  /*42d0*/  ISETP.GE.AND P1, PT, R3, R2.reuse, PT ;  /* 0x000000020300720c */ /* 0x080fe20003f26270 */
[C---:B------:R-:W-:Y:S02]  /*42e0*/  VIADD R3, R6.reuse, 0x1e0 ;  /* 0x000001e006037836 */ /* 0x040fe40000000000 */
[----:B------:R1:W-:Y:S03]  /*42f0*/  @!P5 STG.E desc[UR8][R4.64+0x480], R33 ;  /* 0x000480210400d986 */ /* 0x0003e6000c101908 */
[-C--:B------:R-:W-:Y:S01]  /*4300*/  ISETP.GE.AND P5, PT, R3, R2.reuse, PT ;  /* 0x000000020300720c */ /* 0x080fe20003fa6270 */
[C---:B------:R-:W-:Y:S01]  /*4310*/  VIADD R3, R6.reuse, 0x240 ;  /* 0x0000024006037836 */ /* 0x040fe20000000000 */
[----:B------:R1:W-:Y:S01]  /*4320*/  @!P6 STG.E desc[UR8][R4.64+0x400], R35 ;  /* 0x000400230400e986 */ /* 0x0003e2000c101908 */
[----:B------:R-:W-:Y:S01]  /*4330*/  ISETP.GE.AND P6, PT, R41, R2, PT ;  /* 0x000000022900720c */ /* 0x000fe20003fc6270 */
[----:B------:R-:W-:-:S02]  /*4340*/  VIADD R41, R6, 0x200 ;  /* 0x0000020006297836 */ /* 0x000fc40000000000 */
[----:B------:R1:W-:Y:S01]  /*4350*/  @!P3 STG.E desc[UR8][R4.64+0x180], R29 ;  /* 0x0001801d0400b986 */ /* 0x0003e2000c101908 */
[-C--:B------:R-:W-:Y:S01]  /*4360*/  ISETP.GE.AND P3, PT, R3, R2.reuse, PT ;  /* 0x000000020300720c */ /* 0x080fe20003f66270 */
[----:B------:R-:W-:Y:S02]  /*4370*/  VIADD R3, R6, 0x280 ;  /* 0x0000028006037836 */ /* 0x000fe40000000000 */
[----:B------:R1:W-:Y:S01]  /*4380*/  @!P1 STG.E desc[UR8][R4.64+0x680], R25 ;  /* 0x0006801904009986 */ /* 0x0003e2000c101908 */
[----:B0-----:R-:W-:Y:S02]  /*4390*/  VIADD R43, R10, 0x220 ;  /* 0x000002200a2b7836 */ /* 0x001fe40000000000 */
[-C--:B------:R-:W-:Y:S01]  /*43a0*/  ISETP.GE.AND P1, PT, R3, R2.reuse, PT ;  /* 0x000000020300720c */ /* 0x080fe20003f26270 */
        /* <DEDUP_REMOVED lines=18> */
.L_x_98:
[----:B------:R-:W-:Y:S01]  /*44d0*/  BSSY B1, `(.L_x_125) ;  /* 0x0000006000017945 */ /* 0x000fe20003800000 */
[----:B------:R-:W-:Y:S01]  /*44e0*/  PLOP3.LUT P0, PT, P0, PT, PT, 0x8, 0x80 ;  /* 0x000000000080781c */ /* 0x000fe2000070e170 */
[----:B------:R-:W-:-:S12]  /*44f0*/  IMAD.MOV.U32 R21, RZ, RZ, -0x1 ;  /* 0xffffffffff157424 */ /* 0x000fd800078e00ff */
[----:B------:R-:W-:Y:S05]  /*4500*/  WARPSYNC.COLLECTIVE R21, `(.L_x_126) ;  /* 0x0000000015087348 */ /* 0x000fea0003c00000 */
[----:B------:R-:W-:Y:S01]  /*4510*/  VOTE.ANY P0, P0 ;  /* 0x0000000000ff7806 */ /* 0x000fe20000000100 */
[----:B------:R-:W-:-:S12]  /*4520*/  ENDCOLLECTIVE ;  /* 0x000000000000791b */ /* 0x000fd80003800000 */
.L_x_126:
[----:B------:R-:W-:Y:S05]  /*4530*/  BSYNC B1 ;  /* 0x0000000000017941 */ /* 0x000fea0003800000 */
.L_x_125:
[----:B------:R-:W-:Y:S05]  /*4540*/  BRA `(.L_x_127) ;  /* 0xffffffc800747947 */ /* 0x000fea000383ffff */
.L_x_100:
[----:B------:R-:W-:Y:S01]  /*4550*/  BSSY B1, `(.L_x_128) ;  /* 0x0000006000017945 */ /* 0x000fe20003800000 */
[----:B------:R-:W-:Y:S01]  /*4560*/  PLOP3.LUT P0, PT, P0, PT, PT, 0x8, 0x80 ;  /* 0x000000000080781c */ /* 0x000fe2000070e170 */
[----:B------:R-:W-:-:S12]  /*4570*/  IMAD.MOV.U32 R21, RZ, RZ, -0x1 ;  /* 0xffffffffff157424 */ /* 0x000fd800078e00ff */
[----:B------:R-:W-:Y:S05]  /*4580*/  WARPSYNC.COLLECTIVE R21, `(.L_x_129) ;  /* 0x0000000015087348 */ /* 0x000fea0003c00000 */
[----:B------:R-:W-:Y:S01]  /*4590*/  VOTE.ANY P0, P0 ;  /* 0x0000000000ff7806 */ /* 0x000fe20000000100 */
[----:B------:R-:W-:-:S12]  /*45a0*/  ENDCOLLECTIVE ;  /* 0x000000000000791b */ /* 0x000fd80003800000 */
.L_x_129:
[----:B------:R-:W-:Y:S05]  /*45b0*/  BSYNC B1 ;  /* 0x0000000000017941 */ /* 0x000fea0003800000 */
.L_x_128:
[----:B------:R-:W-:Y:S05]  /*45c0*/  BRA `(.L_x_130) ;  /* 0xffffffc800c87947 */ /* 0x000fea000383ffff */
.L_x_102:
[----:B------:R-:W0:Y:S01]  /*45d0*/  S2R R25, SR_GEMASK ;  /* 0x0000000000197919 */ /* 0x000e220000003c00 */
[----:B------:R-:W-:Y:S01]  /*45e0*/  BSSY B1, `(.L_x_131) ;  /* 0x0000006000017945 */ /* 0x000fe20003800000 */
[----:B------:R-:W-:Y:S01]  /*45f0*/  PLOP3.LUT P0, PT, P0, PT, PT, 0x8, 0x80 ;  /* 0x000000000080781c */ /* 0x000fe2000070e170 */
[----:B------:R-:W-:-:S12]  /*4600*/  IMAD.MOV.U32 R21, RZ, RZ, -0x1 ;  /* 0xffffffffff157424 */ /* 0x000fd800078e00ff */
[----:B0-----:R-:W-:Y:S05]  /*4610*/  WARPSYNC.COLLECTIVE R21, `(.L_x_132) ;  /* 0x0000000015087348 */ /* 0x001fea0003c00000 */
[----:B------:R-:W-:Y:S01]  /*4620*/  VOTE.ANY R21, PT, P0 ;  /* 0x0000000000157806 */ /* 0x000fe200000e0100 */
[----:B0-----:R-:W-:Y:S06]  /*4630*/  ENDCOLLECTIVE ;  /* 0x000000000000791b */ /* 0x001fec0003800000 */
.L_x_132:
[----:B------:R-:W-:Y:S05]  /*4640*/  BSYNC B1 ;  /* 0x0000000000017941 */ /* 0x000fea0003800000 */
.L_x_131:
[----:B------:R-:W-:Y:S01]  /*4650*/  LOP3.LUT R21, R21, 0x80000000, R25, 0xec, !PT ;  /* 0x8000000015157812 */ /* 0x000fe200078eec19 */
[----:B------:R-:W-:Y:S02]  /*4660*/  IMAD.MOV.U32 R20, RZ, RZ, R29 ;  /* 0x000000ffff147224 */ /* 0x000fe400078e001d */
[----:B------:R-:W-:Y:S02]  /*4670*/  VIADD R41, R39, 0x2 ;  /* 0x0000000227297836 */ /* 0x000fe40000000000 */
[----:B------:R-:W-:Y:S02]  /*4680*/  VIADD R16, R21, 0xffffffff ;  /* 0xffffffff15107836 */ /* 0x000fe40000000000 */
[C---:B------:R-:W-:Y:S02]  /*4690*/  VIADD R40, R39.reuse, 0x4 ;  /* 0x0000000427287836 */ /* 0x040fe40000000000 */
[----:B------:R-:W-:Y:S01]  /*46a0*/  VIADD R30, R39, 0x8 ;  /* 0x00000008271e7836 */ /* 0x000fe20000000000 */
[----:B------:R-:W-:Y:S01]  /*46b0*/  LOP3.LUT R48, R21, R16, RZ, 0xc, !PT ;  /* 0x0000001015307212 */ /* 0x000fe200078e0cff */
[----:B------:R-:W-:-:S02]  /*46c0*/  IMAD.MOV.U32 R16, RZ, RZ, 0x1 ;  /* 0x00000001ff107424 */ /* 0x000fc400078e00ff */
[----:B------:R-:W-:-:S03]  /*46d0*/  IMAD.MOV.U32 R21, RZ, RZ, -0x1 ;  /* 0xffffffffff157424 */ /* 0x000fc600078e00ff */
[----:B------:R-:W0:Y:S02]  /*46e0*/  POPC R48, R48 ;  /* 0x0000003000307309 */ /* 0x000e240000000000 */
[----:B0-----:R-:W-:Y:S01]  /*46f0*/  IMAD.MOV.U32 R17, RZ, RZ, R48 ;  /* 0x000000ffff117224 */ /* 0x001fe200078e0030 */
[----:B------:R-:W-:-:S13]  /*4700*/  ISETP.GE.AND P0, PT, R39, R48, PT ;  /* 0x000000302700720c */ /* 0x000fda0003f06270 */
[----:B------:R-:W-:Y:S05]  /*4710*/  WARPSYNC.COLLECTIVE R21, `(.L_x_133) ;  /* 0x0000000015087348 */ /* 0x000fea0003c00000 */
[----:B------:R0:W1:Y:S02]  /*4720*/  SHFL.DOWN P3, R22, R20, R16, R17 ;  /* 0x0800001014167389 */ /* 0x0000640000060011 */
[----:B01----:R-:W-:Y:S05]  /*4730*/  ENDCOLLECTIVE ;  /* 0x000000000000791b */ /* 0x003fea0003800000 */
.L_x_133:
        /* <DEDUP_REMOVED lines=8> */
.L_x_134:
[----:B------:R-:W-:Y:S01]  /*47c0*/  IMAD.MOV.U32 R16, RZ, RZ, 0x4 ;  /* 0x00000004ff107424 */ /* 0x000fe200078e00ff */
[----:B------:R-:W-:Y:S02]  /*47d0*/  SEL R22, R22, RZ, !P0 ;  /* 0x000000ff16167207 */ /* 0x000fe40004000000 */
[----:B------:R-:W-:-:S03]  /*47e0*/  ISETP.GT.AND P0, PT, R40, R48, PT ;  /* 0x000000302800720c */ /* 0x000fc60003f04270 */
[----:B------:R-:W-:Y:S02]  /*47f0*/  IMAD.IADD R45, R43, 0x1, R22 ;  /* 0x000000012b2d7824 */ /* 0x000fe400078e0216 */
[----:B------:R-:W-:Y:S02]  /*4800*/  VIADD R43, R39, 0x10 ;  /* 0x00000010272b7836 */ /* 0x000fe40000000000 */
[----:B------:R-:W-:-:S03]  /*4810*/  IMAD.MOV.U32 R20, RZ, RZ, R45 ;  /* 0x000000ffff147224 */ /* 0x000fc600078e002d */
[----:B------:R-:W-:-:S13]  /*4820*/  ISETP.GT.AND P2, PT, R43, R48, PT ;  /* 0x000000302b00720c */ /* 0x000fda0003f44270 */
[----:B------:R-:W-:Y:S05]  /*4830*/  WARPSYNC.COLLECTIVE R21, `(.L_x_135) ;  /* 0x0000000015087348 */ /* 0x000fea0003c00000 */
[----:B------:R0:W1:Y:S02]  /*4840*/  SHFL.DOWN P3, R22, R20, R16, R17 ;  /* 0x0800001014167389 */ /* 0x0000640000060011 */
[----:B01----:R-:W-:Y:S05]  /*4850*/  ENDCOLLECTIVE ;  /* 0x000000000000791b */ /* 0x003fea0003800000 */
.L_x_135:
        /* <DEDUP_REMOVED lines=8> */
.L_x_136:
[----:B------:R-:W-:Y:S01]  /*48e0*/  IMAD.MOV.U32 R16, RZ, RZ, 0x10 ;  /* 0x00000010ff107424 */ /* 0x000fe200078e00ff */
[----:B------:R-:W-:Y:S02]  /*48f0*/  SEL R22, R22, RZ, !P0 ;  /* 0x000000ff16167207 */ /* 0x000fe40004000000 */
[----:B------:R-:W-:-:S03]  /*4900*/  ISETP.NE.AND P0, PT, R28, 0x65, PT ;  /* 0x000000651c00780c */ /* 0x000fc60003f05270 */
[----:B------:R-:W-:Y:S02]  /*4910*/  IMAD.IADD R47, R29, 0x1, R22 ;  /* 0x000000011d2f7824 */ /* 0x000fe400078e0216 */
[----:B------:R-:W0:Y:S02]  /*4920*/  LDC.64 R28, c[0x0][0x390] ;  /* 0x0000e400ff1c7b82 */ /* 0x000e240000000a00 */
[----:B------:R-:W-:-:S07]  /*4930*/  IMAD.MOV.U32 R20, RZ, RZ, R47 ;  /* 0x000000ffff147224 */ /* 0x000fce00078e002f */
[----:B0-----:R-:W-:Y:S05]  /*4940*/  WARPSYNC.COLLECTIVE R21, `(.L_x_137) ;  /* 0x0000000015087348 */ /* 0x001fea0003c00000 */
[----:B------:R1:W2:Y:S02]  /*4950*/  SHFL.DOWN P3, R22, R20, R16, R17 ;  /* 0x0800001014167389 */ /* 0x0002a40000060011 */
[----:B012---:R-:W-:Y:S05]  /*4960*/  ENDCOLLECTIVE ;  /* 0x000000000000791b */ /* 0x007fea0003800000 */
.L_x_137:
[----:B------:R-:W-:Y:S05]  /*4970*/  WARPSYNC.COLLECTIVE R21, `(.L_x_138) ;  /* 0x0000000015087348 */ /* 0x000fea0003c00000 */
[----:B------:R-:W-:Y:S01]  /*4980*/  VOTE.ALL P0, P0 ;  /* 0x0000000000ff7806 */ /* 0x000fe20000000000 */
[----:B------:R-:W-:-:S12]  /*4990*/  ENDCOLLECTIVE ;  /* 0x000000000000791b */ /* 0x000fd80003800000 */
.L_x_138:
[----:B------:R-:W-:Y:S02]  /*49a0*/  IADD3 R44, P3, PT, R28, 0x100, RZ ;  /* 0x000001001c2c7810 */ /* 0x000fe40007f7e0ff */
[----:B------:R-:W-:-:S03]  /*49b0*/  SEL R22, R22, RZ, !P2 ;  /* 0x000000ff16167207 */ /* 0x000fc60005000000 */
[----:B------:R-:W-:Y:S02]  /*49c0*/  IMAD.X R45, RZ, RZ, R29, P3 ;  /* 0x000000ffff2d7224 */ /* 0x000fe400018e061d */
[----:B------:R-:W-:Y:S01]  /*49d0*/  IMAD.IADD R46, R47, 0x1, R22 ;  /* 0x000000012f2e7824 */ /* 0x000fe200078e0216 */
[----:B------:R-:W-:Y:S06]  /*49e0*/  BRA `(.L_x_139) ;  /* 0xffffffc8005c7947 */ /* 0x000fec000383ffff */
.L_x_104:
[----:B------:R-:W-:Y:S01]  /*49f0*/  BSSY B1, `(.L_x_140) ;  /* 0x0000006000017945 */ /* 0x000fe20003800000 */
[----:B------:R-:W-:Y:S01]  /*4a00*/  PLOP3.LUT P0, PT, P0, PT, PT, 0x8, 0x80 ;  /* 0x000000000080781c */ /* 0x000fe2000070e170 */
[----:B------:R-:W-:-:S12]  /*4a10*/  IMAD.MOV.U32 R21, RZ, RZ, -0x1 ;  /* 0xffffffffff157424 */ /* 0x000fd800078e00ff */
[----:B------:R-:W-:Y:S05]  /*4a20*/  WARPSYNC.COLLECTIVE R21, `(.L_x_141) ;  /* 0x0000000015087348 */ /* 0x000fea0003c00000 */
[----:B------:R-:W-:Y:S01]  /*4a30*/  VOTE.ANY P0, P0 ;  /* 0x0000000000ff7806 */ /* 0x000fe20000000100 */
[----:B------:R-:W-:-:S12]  /*4a40*/  ENDCOLLECTIVE ;  /* 0x000000000000791b */ /* 0x000fd80003800000 */
.L_x_141:
[----:B------:R-:W-:Y:S05]  /*4a50*/  BSYNC B1 ;  /* 0x0000000000017941 */ /* 0x000fea0003800000 */
.L_x_140:
[----:B------:R-:W-:Y:S05]  /*4a60*/  BRA `(.L_x_142) ;  /* 0xffffffc800647947 */ /* 0x000fea000383ffff */
.L_x_106:
[----:B------:R-:W-:Y:S01]  /*4a70*/  BSSY B1, `(.L_x_143) ;  /* 0x0000006000017945 */ /* 0x000fe20003800000 */
[----:B------:R-:W-:Y:S01]  /*4a80*/  PLOP3.LUT P0, PT, P0, PT, PT, 0x8, 0x80 ;  /* 0x000000000080781c */ /* 0x000fe2000070e170 */
[----:B------:R-:W-:-:S12]  /*4a90*/  IMAD.MOV.U32 R21, RZ, RZ, -0x1 ;  /* 0xffffffffff157424 */ /* 0x000fd800078e00ff */
[----:B------:R-:W-:Y:S05]  /*4aa0*/  WARPSYNC.COLLECTIVE R21, `(.L_x_144) ;  /* 0x0000000015087348 */ /* 0x000fea0003c00000 */
[----:B------:R-:W-:Y:S01]  /*4ab0*/  VOTE.ANY P0, P0 ;  /* 0x0000000000ff7806 */ /* 0x000fe20000000100 */
[----:B------:R-:W-:-:S12]  /*4ac0*/  ENDCOLLECTIVE ;  /* 0x000000000000791b */ /* 0x000fd80003800000 */
.L_x_144:
[----:B------:R-:W-:Y:S05]  /*4ad0*/  BSYNC B1 ;  /* 0x0000000000017941 */ /* 0x000fea0003800000 */
.L_x_143:
[----:B------:R-:W-:Y:S05]  /*4ae0*/  BRA `(.L_x_145) ;  /* 0xffffffc800b87947 */ /* 0x000fea000383ffff */
.L_x_108:
[----:B------:R-:W-:Y:S01]  /*4af0*/  BSSY B1, `(.L_x_146) ;  /* 0x0000006000017945 */ /* 0x000fe20003800000 */
[----:B------:R-:W-:Y:S01]  /*4b00*/  PLOP3.LUT P0, PT, P0, PT, PT, 0x8, 0x80 ;  /* 0x000000000080781c */ /* 0x000fe2000070e170 */
[----:B------:R-:W-:-:S12]  /*4b10*/  IMAD.MOV.U32 R21, RZ, RZ, -0x1 ;  /* 0xffffffffff157424 */ /* 0x000fd800078e00ff */
[----:B------:R-:W-:Y:S05]  /*4b20*/  WARPSYNC.COLLECTIVE R21, `(.L_x_147) ;  /* 0x0000000015087348 */ /* 0x000fea0003c00000 */
[----:B------:R-:W-:Y:S01]  /*4b30*/  VOTE.ANY R21, PT, P0 ;  /* 0x0000000000157806 */ /* 0x000fe200000e0100 */
[----:B------:R-:W-:Y:S06]  /*4b40*/  ENDCOLLECTIVE ;  /* 0x000000000000791b */ /* 0x000fec0003800000 */
.L_x_147:
[----:B------:R-:W-:Y:S05]  /*4b50*/  BSYNC B1 ;  /* 0x0000000000017941 */ /* 0x000fea0003800000 */
.L_x_146:
[----:B------:R-:W-:Y:S01]  /*4b60*/  LOP3.LUT R21, R21, 0x80000000, R25, 0xec, !PT ;  /* 0x8000000015157812 */ /* 0x000fe200078eec19 */
[----:B------:R-:W-:Y:S02]  /*4b70*/  IMAD.MOV.U32 R20, RZ, RZ, R29 ;  /* 0x000000ffff147224 */ /* 0x000fe400078e001d */
[----:B------:R-:W-:Y:S02]  /*4b80*/  VIADD R24, R24, 0xffffffe0 ;  /* 0xffffffe018187836 */ /* 0x000fe40000000000 */
[----:B------:R-:W-:-:S05]  /*4b90*/  VIADD R16, R21, 0xffffffff ;  /* 0xffffffff15107836 */ /* 0x000fca0000000000 */
[----:B------:R-:W-:Y:S01]  /*4ba0*/  LOP3.LUT R49, R21, R16, RZ, 0xc, !PT ;  /* 0x0000001015317212 */ /* 0x000fe200078e0cff */
[----:B------:R-:W-:Y:S02]  /*4bb0*/  IMAD.MOV.U32 R16, RZ, RZ, 0x1 ;  /* 0x00000001ff107424 */ /* 0x000fe400078e00ff */
[----:B------:R-:W-:Y:S01]  /*4bc0*/  IMAD.MOV.U32 R21, RZ, RZ, -0x1 ;  /* 0xffffffffff157424 */ /* 0x000fe200078e00ff */
[----:B------:R0:W1:Y:S06]  /*4bd0*/  POPC R17, R49 ;  /* 0x0000003100117309 */ /* 0x00006c0000000000 */
[----:B01----:R-:W-:Y:S05]  /*4be0*/  WARPSYNC.COLLECTIVE R21, `(.L_x_148) ;  /* 0x0000000015087348 */ /* 0x003fea0003c00000 */
[----:B-1----:R1:W2:Y:S02]  /*4bf0*/  SHFL.DOWN P3, R22, R20, R16, R17 ;  /* 0x0800001014167389 */ /* 0x0022a40000060011 */
[----:B012---:R-:W-:Y:S05]  /*4c00*/  ENDCOLLECTIVE ;  /* 0x000000000000791b */ /* 0x007fea0003800000 */
.L_x_148:
[----:B------:R-:W-:Y:S01]  /*4c10*/  ISETP.GE.AND P0, PT, R39, R17, PT ;  /* 0x000000112700720c */ /* 0x000fe20003f06270 */
[----:B------:R-:W-:-:S03]  /*4c20*/  IMAD.MOV.U32 R16, RZ, RZ, 0x2 ;  /* 0x00000002ff107424 */ /* 0x000fc600078e00ff */
[----:B------:R-:W-:Y:S02]  /*4c30*/  SEL R22, R22, RZ, !P0 ;  /* 0x000000ff16167207 */ /* 0x000fe40004000000 */
[----:B------:R-:W-:-:S03]  /*4c40*/  ISETP.GT.AND P0, PT, R41, R17, PT ;  /* 0x000000112900720c */ /* 0x000fc60003f04270 */
[----:B------:R-:W-:-:S04]  /*4c50*/  IMAD.IADD R48, R22, 0x1, R29 ;  /* 0x0000000116307824 */ /* 0x000fc800078e021d */
[----:B------:R-:W-:-:S07]  /*4c60*/  IMAD.MOV.U32 R20, RZ, RZ, R48 ;  /* 0x000000ffff147224 */ /* 0x000fce00078e0030 */
[----:B------:R-:W-:Y:S05]  /*4c70*/  WARPSYNC.COLLECTIVE R21, `(.L_x_149) ;  /* 0x0000000015087348 */ /* 0x000fea0003c00000 */
[----:B------:R0:W1:Y:S02]  /*4c80*/  SHFL.DOWN P3, R22, R20, R16, R17 ;  /* 0x0800001014167389 */ /* 0x0000640000060011 */
[----:B01----:R-:W-:Y:S05]  /*4c90*/  ENDCOLLECTIVE ;  /* 0x000000000000791b */ /* 0x003fea0003800000 */
.L_x_149:
        /* <DEDUP_REMOVED lines=8> */
.L_x_150:
        /* <DEDUP_REMOVED lines=8> */
.L_x_151:
        /* <DEDUP_REMOVED lines=8> */
.L_x_152:
[----:B------:R-:W-:Y:S02]  /*4e20*/  SEL R22, R22, RZ, !P0 ;  /* 0x000000ff16167207 */ /* 0x000fe40004000000 */
[----:B------:R-:W-:Y:S02]  /*4e30*/  ISETP.NE.AND P0, PT, R28, 0x65, PT ;  /* 0x000000651c00780c */ /* 0x000fe40003f05270 */
[----:B------:R-:W-:-:S11]  /*4e40*/  IADD3 R46, PT, PT, R29, R22, R46 ;  /* 0x000000161d2e7210 */ /* 0x000fd60007ffe02e */
[----:B------:R-:W-:Y:S05]  /*4e50*/  WARPSYNC.COLLECTIVE R21, `(.L_x_153) ;  /* 0x0000000015087348 */ /* 0x000fea0003c00000 */
[----:B------:R-:W-:Y:S01]  /*4e60*/  VOTE.ALL P0, P0 ;  /* 0x0000000000ff7806 */ /* 0x000fe20000000000 */
[----:B------:R-:W-:-:S12]  /*4e70*/  ENDCOLLECTIVE ;  /* 0x000000000000791b */ /* 0x000fd80003800000 */
.L_x_153:
[----:B------:R-:W-:Y:S05]  /*4e80*/  BRA `(.L_x_154) ;  /* 0xffffffc800507947 */ /* 0x000fea000383ffff */
.L_x_113:
[----:B------:R-:W-:Y:S01]  /*4e90*/  BSSY B0, `(.L_x_155) ;  /* 0x0000006000007945 */ /* 0x000fe20003800000 */
[----:B------:R-:W-:Y:S01]  /*4ea0*/  PLOP3.LUT P0, PT, P0, PT, PT, 0x8, 0x80 ;  /* 0x000000000080781c */ /* 0x000fe2000070e170 */
[----:B------:R-:W-:-:S12]  /*4eb0*/  IMAD.MOV.U32 R21, RZ, RZ, -0x1 ;  /* 0xffffffffff157424 */ /* 0x000fd800078e00ff */
[----:B------:R-:W-:Y:S05]  /*4ec0*/  WARPSYNC.COLLECTIVE R21, `(.L_x_156) ;  /* 0x0000000015087348 */ /* 0x000fea0003c00000 */
[----:B------:R-:W-:Y:S01]  /*4ed0*/  VOTE.ANY P0, P0 ;  /* 0x0000000000ff7806 */ /* 0x000fe20000000100 */
[----:B------:R-:W-:-:S12]  /*4ee0*/  ENDCOLLECTIVE ;  /* 0x000000000000791b */ /* 0x000fd80003800000 */
.L_x_156:
[----:B------:R-:W-:Y:S05]  /*4ef0*/  BSYNC B0 ;  /* 0x0000000000007941 */ /* 0x000fea0003800000 */
.L_x_155:
[----:B------:R-:W-:Y:S05]  /*4f00*/  BRA `(.L_x_157) ;  /* 0xffffffe000907947 */ /* 0x000fea000383ffff */
.L_x_115:
[----:B------:R-:W-:Y:S01]  /*4f10*/  BSSY B0, `(.L_x_158) ;  /* 0x0000006000007945 */ /* 0x000fe20003800000 */
[----:B------:R-:W-:Y:S01]  /*4f20*/  PLOP3.LUT P0, PT, P0, PT, PT, 0x8, 0x80 ;  /* 0x000000000080781c */ /* 0x000fe2000070e170 */
[----:B------:R-:W-:-:S12]  /*4f30*/  IMAD.MOV.U32 R21, RZ, RZ, -0x1 ;  /* 0xffffffffff157424 */ /* 0x000fd800078e00ff */
[----:B------:R-:W-:Y:S05]  /*4f40*/  WARPSYNC.COLLECTIVE R21, `(.L_x_159) ;  /* 0x0000000015087348 */ /* 0x000fea0003c00000 */
[----:B------:R-:W-:Y:S01]  /*4f50*/  VOTE.ANY P0, P0 ;  /* 0x0000000000ff7806 */ /* 0x000fe20000000100 */
[----:B------:R-:W-:-:S12]  /*4f60*/  ENDCOLLECTIVE ;  /* 0x000000000000791b */ /* 0x000fd80003800000 */
.L_x_159:
[----:B------:R-:W-:Y:S05]  /*4f70*/  BSYNC B0 ;  /* 0x0000000000007941 */ /* 0x000fea0003800000 */
.L_x_158:
[----:B------:R-:W-:Y:S05]  /*4f80*/  BRA `(.L_x_160) ;  /* 0xffffffe000e47947 */ /* 0x000fea000383ffff */
.L_x_117:
[----:B------:R-:W0:Y:S01]  /*4f90*/  S2R R26, SR_GEMASK ;  /* 0x00000000001a7919 */ /* 0x000e220000003c00 */
[----:B------:R-:W-:Y:S01]  /*4fa0*/  BSSY B0, `(.L_x_161) ;  /* 0x0000006000007945 */ /* 0x000fe20003800000 */
[----:B------:R-:W-:Y:S01]  /*4fb0*/  PLOP3.LUT P0, PT, P0, PT, PT, 0x8, 0x80 ;  /* 0x000000000080781c */ /* 0x000fe2000070e170 */
[----:B------:R-:W-:-:S12]  /*4fc0*/  IMAD.MOV.U32 R21, RZ, RZ, -0x1 ;  /* 0xffffffffff157424 */ /* 0x000fd800078e00ff */
[----:B0-----:R-:W-:Y:S05]  /*4fd0*/  WARPSYNC.COLLECTIVE R21, `(.L_x_162) ;  /* 0x0000000015087348 */ /* 0x001fea0003c00000 */
[----:B------:R-:W-:Y:S01]  /*4fe0*/  VOTE.ANY R21, PT, P0 ;  /* 0x0000000000157806 */ /* 0x000fe200000e0100 */
[----:B0-----:R-:W-:Y:S06]  /*4ff0*/  ENDCOLLECTIVE ;  /* 0x000000000000791b */ /* 0x001fec0003800000 */
.L_x_162:
[----:B------:R-:W-:Y:S05]  /*5000*/  BSYNC B0 ;  /* 0x0000000000007941 */ /* 0x000fea0003800000 */
.L_x_161:
[----:B------:R-:W-:Y:S01]  /*5010*/  LOP3.LUT R21, R21, 0x80000000, R26, 0xec, !PT ;  /* 0x8000000015157812 */ /* 0x000fe200078eec1a */
[----:B------:R-:W-:-:S04]  /*5020*/  IMAD.MOV.U32 R20, RZ, RZ, R19 ;  /* 0x000000ffff147224 */ /* 0x000fc800078e0013 */
[----:B------:R-:W-:-:S05]  /*5030*/  VIADD R16, R21, 0xffffffff ;  /* 0xffffffff15107836 */ /* 0x000fca0000000000 */
[----:B------:R-:W-:Y:S01]  /*5040*/  LOP3.LUT R47, R21, R16, RZ, 0xc, !PT ;  /* 0x00000010152f7212 */ /* 0x000fe200078e0cff */
[----:B------:R-:W-:Y:S02]  /*5050*/  IMAD.MOV.U32 R16, RZ, RZ, 0x1 ;  /* 0x00000001ff107424 */ /* 0x000fe400078e00ff */
[----:B------:R-:W-:-:S03]  /*5060*/  IMAD.MOV.U32 R21, RZ, RZ, -0x1 ;  /* 0xffffffffff157424 */ /* 0x000fc600078e00ff */
[----:B------:R-:W0:Y:S02]  /*5070*/  POPC R47, R47 ;  /* 0x0000002f002f7309 */ /* 0x000e240000000000 */
[----:B0-----:R-:W-:Y:S01]  /*5080*/  IMAD.MOV.U32 R17, RZ, RZ, R47 ;  /* 0x000000ffff117224 */ /* 0x001fe200078e002f */
[----:B------:R-:W-:-:S13]  /*5090*/  ISETP.GE.AND P0, PT, R38, R47, PT ;  /* 0x0000002f2600720c */ /* 0x000fda0003f06270 */
[----:B------:R-:W-:Y:S05]  /*50a0*/  WARPSYNC.COLLECTIVE R21, `(.L_x_163) ;  /* 0x0000000015087348 */ /* 0x000fea0003c00000 */
[----:B------:R0:W1:Y:S02]  /*50b0*/  SHFL.DOWN P3, R22, R20, R16, R17 ;  /* 0x0800001014167389 */ /* 0x0000640000060011 */
[----:B01----:R-:W-:Y:S05]  /*50c0*/  ENDCOLLECTIVE ;  /* 0x000000000000791b */ /* 0x003fea0003800000 */
.L_x_163:
[----:B------:R-:W-:Y:S01]  /*50d0*/  IMAD.MOV.U32 R16, RZ, RZ, 0x2 ;  /* 0x00000002ff107424 */ /* 0x000fe200078e00ff */
        /* <DEDUP_REMOVED lines=8> */
.L_x_164:
        /* <DEDUP_REMOVED lines=9> */
.L_x_165:
        /* <DEDUP_REMOVED lines=9> */
.L_x_166:
[----:B------:R-:W-:Y:S01]  /*5280*/  IMAD.MOV.U32 R16, RZ, RZ, 0x10 ;  /* 0x00000010ff107424 */ /* 0x000fe200078e00ff */
[----:B------:R-:W-:Y:S02]  /*5290*/  SEL R19, R22, RZ, !P0 ;  /* 0x000000ff16137207 */ /* 0x000fe40004000000 */
[----:B------:R-:W-:Y:S01]  /*52a0*/  ISETP.NE.AND P0, PT, R18, 0x65, PT ;  /* 0x000000651200780c */ /* 0x000fe20003f05270 */
[----:B------:R-:W-:Y:S02]  /*52b0*/  VIADD R18, R38, 0x10 ;  /* 0x0000001026127836 */ /* 0x000fe40000000000 */
[----:B------:R-:W-:-:S03]  /*52c0*/  IMAD.IADD R48, R50, 0x1, R19 ;  /* 0x0000000132307824 */ /* 0x000fc600078e0213 */
[----:B------:R-:W-:Y:S01]  /*52d0*/  ISETP.GT.AND P2, PT, R18, R47, PT ;  /* 0x0000002f1200720c */ /* 0x000fe20003f44270 */
[----:B------:R-:W-:Y:S01]  /*52e0*/  IMAD.MOV.U32 R20, RZ, RZ, R48 ;  /* 0x000000ffff147224 */ /* 0x000fe200078e0030 */
[----:B------:R-:W0:Y:S11]  /*52f0*/  LDC.64 R18, c[0x0][0x390] ;  /* 0x0000e400ff127b82 */ /* 0x000e360000000a00 */
[----:B0-----:R-:W-:Y:S05]  /*5300*/  WARPSYNC.COLLECTIVE R21, `(.L_x_167) ;  /* 0x0000000015087348 */ /* 0x001fea0003c00000 */
[----:B------:R1:W2:Y:S02]  /*5310*/  SHFL.DOWN P3, R22, R20, R16, R17 ;  /* 0x0800001014167389 */ /* 0x0002a40000060011 */
[----:B012---:R-:W-:Y:S05]  /*5320*/  ENDCOLLECTIVE ;  /* 0x000000000000791b */ /* 0x007fea0003800000 */
.L_x_167:
[----:B------:R-:W-:Y:S05]  /*5330*/  WARPSYNC.COLLECTIVE R21, `(.L_x_168) ;  /* 0x0000000015087348 */ /* 0x000fea0003c00000 */
[----:B------:R-:W-:Y:S01]  /*5340*/  VOTE.ALL P0, P0 ;  /* 0x0000000000ff7806 */ /* 0x000fe20000000000 */
[----:B------:R-:W-:-:S12]  /*5350*/  ENDCOLLECTIVE ;  /* 0x000000000000791b */ /* 0x000fd80003800000 */
.L_x_168:
[----:B------:R-:W-:Y:S02]  /*5360*/  SEL R45, R22, RZ, !P2 ;  /* 0x000000ff162d7207 */ /* 0x000fe40005000000 */
[----:B------:R-:W-:-:S03]  /*5370*/  IADD3 R44, P3, PT, R18, 0x100, RZ ;  /* 0x00000100122c7810 */ /* 0x000fc60007f7e0ff */
[----:B------:R-:W-:Y:S02]  /*5380*/  IMAD.IADD R46, R48, 0x1, R45 ;  /* 0x00000001302e7824 */ /* 0x000fe400078e022d */
[----:B------:R-:W-:Y:S01]  /*5390*/  IMAD.X R45, RZ, RZ, R19, P3 ;  /* 0x000000ffff2d7224 */ /* 0x000fe200018e0613 */
[----:B------:R-:W-:Y:S07]  /*53a0*/  BRA `(.L_x_169) ;  /* 0xffffffe000787947 */ /* 0x000fee000383ffff */
.L_x_119:
[----:B------:R-:W-:Y:S01]  /*53b0*/  BSSY B0, `(.L_x_170) ;  /* 0x0000006000007945 */ /* 0x000fe20003800000 */
[----:B------:R-:W-:Y:S01]  /*53c0*/  PLOP3.LUT P0, PT, P0, PT, PT, 0x8, 0x80 ;  /* 0x000000000080781c */ /* 0x000fe2000070e170 */
[----:B------:R-:W-:-:S12]  /*53d0*/  IMAD.MOV.U32 R21, RZ, RZ, -0x1 ;  /* 0xffffffffff157424 */ /* 0x000fd800078e00ff */
[----:B------:R-:W-:Y:S05]  /*53e0*/  WARPSYNC.COLLECTIVE R21, `(.L_x_171) ;  /* 0x0000000015087348 */ /* 0x000fea0003c00000 */
[----:B------:R-:W-:Y:S01]  /*53f0*/  VOTE.ANY P0, P0 ;  /* 0x0000000000ff7806 */ /* 0x000fe20000000100 */
[----:B------:R-:W-:-:S12]  /*5400*/  ENDCOLLECTIVE ;  /* 0x000000000000791b */ /* 0x000fd80003800000 */
.L_x_171:
[----:B------:R-:W-:Y:S05]  /*5410*/  BSYNC B0 ;  /* 0x0000000000007941 */ /* 0x000fea0003800000 */
.L_x_170:
[----:B------:R-:W-:Y:S05]  /*5420*/  BRA `(.L_x_172) ;  /* 0xffffffe000807947 */ /* 0x000fea000383ffff */
.L_x_121:
[----:B------:R-:W-:Y:S01]  /*5430*/  BSSY B0, `(.L_x_173) ;  /* 0x0000006000007945 */ /* 0x000fe20003800000 */
[----:B------:R-:W-:Y:S01]  /*5440*/  PLOP3.LUT P0, PT, P0, PT, PT, 0x8, 0x80 ;  /* 0x000000000080781c */ /* 0x000fe2000070e170 */
[----:B------:R-:W-:-:S12]  /*5450*/  IMAD.MOV.U32 R21, RZ, RZ, -0x1 ;  /* 0xffffffffff157424 */ /* 0x000fd800078e00ff */
[----:B------:R-:W-:Y:S05]  /*5460*/  WARPSYNC.COLLECTIVE R21, `(.L_x_174) ;  /* 0x0000000015087348 */ /* 0x000fea0003c00000 */
[----:B------:R-:W-:Y:S01]  /*5470*/  VOTE.ANY P0, P0 ;  /* 0x0000000000ff7806 */ /* 0x000fe20000000100 */
[----:B------:R-:W-:-:S12]  /*5480*/  ENDCOLLECTIVE ;  /* 0x000000000000791b */ /* 0x000fd80003800000 */
.L_x_174:
[----:B------:R-:W-:Y:S05]  /*5490*/  BSYNC B0 ;  /* 0x0000000000007941 */ /* 0x000fea0003800000 */
.L_x_173:
[----:B------:R-:W-:Y:S05]  /*54a0*/  BRA `(.L_x_175) ;  /* 0xffffffe000d47947 */ /* 0x000fea000383ffff */
.L_x_123:
[----:B------:R-:W-:Y:S01]  /*54b0*/  BSSY B0, `(.L_x_176) ;  /* 0x0000006000007945 */ /* 0x000fe20003800000 */
[----:B------:R-:W-:Y:S01]  /*54c0*/  PLOP3.LUT P0, PT, P0, PT, PT, 0x8, 0x80 ;  /* 0x000000000080781c */ /* 0x000fe2000070e170 */
[----:B------:R-:W-:-:S12]  /*54d0*/  IMAD.MOV.U32 R21, RZ, RZ, -0x1 ;  /* 0xffffffffff157424 */ /* 0x000fd800078e00ff */
[----:B------:R-:W-:Y:S05]  /*54e0*/  WARPSYNC.COLLECTIVE R21, `(.L_x_177) ;  /* 0x0000000015087348 */ /* 0x000fea0003c00000 */
[----:B------:R-:W-:Y:S01]  /*54f0*/  VOTE.ANY R21, PT, P0 ;  /* 0x0000000000157806 */ /* 0x000fe200000e0100 */
[----:B------:R-:W-:Y:S06]  /*5500*/  ENDCOLLECTIVE ;  /* 0x000000000000791b */ /* 0x000fec0003800000 */
.L_x_177:
[----:B------:R-:W-:Y:S05]  /*5510*/  BSYNC B0 ;  /* 0x0000000000007941 */ /* 0x000fea0003800000 */
.L_x_176:
        /* <DEDUP_REMOVED lines=11> */
.L_x_178:
        /* <DEDUP_REMOVED lines=10> */
.L_x_179:
[----:B------:R-:W-:Y:S01]  /*5670*/  IMAD.MOV.U32 R16, RZ, RZ, 0x4 ;  /* 0x00000004ff107424 */ /* 0x000fe200078e00ff */
[----:B------:R-:W-:Y:S01]  /*5680*/  SEL R19, R22, RZ, !P0 ;  /* 0x000000ff16137207 */ /* 0x000fe20004000000 */
[----:B------:R-:W-:-:S04]  /*5690*/  VIADD R22, R38, 0x4 ;  /* 0x0000000426167836 */ /* 0x000fc80000000000 */
[----:B------:R-:W-:Y:S01]  /*56a0*/  IMAD.IADD R50, R48, 0x1, R19 ;  /* 0x0000000130327824 */ /* 0x000fe200078e0213 */
[----:B------:R-:W-:Y:S01]  /*56b0*/  ISETP.GT.AND P0, PT, R22, R17, PT ;  /* 0x000000111600720c */ /* 0x000fe20003f04270 */
[----:B------:R-:W-:Y:S02]  /*56c0*/  VIADD R48, R38, 0x10 ;  /* 0x0000001026307836 */ /* 0x000fe40000000000 */
[----:B------:R-:W-:-:S10]  /*56d0*/  IMAD.MOV.U32 R20, RZ, RZ, R50 ;  /* 0x000000ffff147224 */ /* 0x000fd400078e0032 */
[----:B------:R-:W-:Y:S05]  /*56e0*/  WARPSYNC.COLLECTIVE R21, `(.L_x_180) ;  /* 0x0000000015087348 */ /* 0x000fea0003c00000 */
[----:B------:R0:W1:Y:S02]  /*56f0*/  SHFL.DOWN P3, R22, R20, R16, R17 ;  /* 0x0800001014167389 */ /* 0x0000640000060011 */
[----:B01----:R-:W-:Y:S05]  /*5700*/  ENDCOLLECTIVE ;  /* 0x000000000000791b */ /* 0x003fea0003800000 */
.L_x_180:
        /* <DEDUP_REMOVED lines=9> */
.L_x_181:
        /* <DEDUP_REMOVED lines=8> */
.L_x_182:
[----:B------:R-:W-:Y:S02]  /*5820*/  SEL R22, R22, RZ, !P0 ;  /* 0x000000ff16167207 */ /* 0x000fe40004000000 */
[----:B------:R-:W-:Y:S02]  /*5830*/  ISETP.NE.AND P0, PT, R18, 0x65, PT ;  /* 0x000000651200780c */ /* 0x000fe40003f05270 */
[----:B------:R-:W-:-:S11]  /*5840*/  IADD3 R46, PT, PT, R19, R22, R46 ;  /* 0x00000016132e7210 */ /* 0x000fd60007ffe02e */
[----:B------:R-:W-:Y:S05]  /*5850*/  WARPSYNC.COLLECTIVE R21, `(.L_x_183) ;  /* 0x0000000015087348 */ /* 0x000fea0003c00000 */
[----:B------:R-:W-:Y:S01]  /*5860*/  VOTE.ALL P0, P0 ;  /* 0x0000000000ff7806 */ /* 0x000fe20000000000 */
[----:B------:R-:W-:-:S12]  /*5870*/  ENDCOLLECTIVE ;  /* 0x000000000000791b */ /* 0x000fd80003800000 */
.L_x_183:
[----:B------:R-:W-:Y:S05]  /*5880*/  BRA `(.L_x_184) ;  /* 0xffffffe0006c7947 */ /* 0x000fea000383ffff */
.L_x_185:
        /* <DEDUP_REMOVED lines=15> */
.L_x_191:


//--------------------- .text._ZN3cub18CUB_300001_SM_10006detail4scan20DeviceScanInitKernelINS0_13ScanTileStateIiLb1EEEEEvT_i --------------------------
	.section	.text._ZN3cub18CUB_300001_SM_10006detail4scan20DeviceScanInitKernelINS0_13ScanTileStateIiLb1EEEEEvT_i,"ax",@progbits
	.align	128
        .global         _ZN3cub18CUB_300001_SM_10006detail4scan20DeviceScanInitKernelINS0_13ScanTileStateIiLb1EEEEEvT_i
        .type           _ZN3cub18CUB_300001_SM_10006detail4scan20DeviceScanInitKernelINS0_13ScanTileStateIiLb1EEEEEvT_i,@function
        .size           _ZN3cub18CUB_300001_SM_10006detail4scan20DeviceScanInitKernelINS0_13ScanTileStateIiLb1EEEEEvT_i,(.L_x_192 - _ZN3cub18CUB_300001_SM_10006detail4scan20DeviceScanInitKernelINS0_13ScanTileStateIiLb1EEEEEvT_i)
        .other          _ZN3cub18CUB_300001_SM_10006detail4scan20DeviceScanInitKernelINS0_13ScanTileStateIiLb1EEEEEvT_i,@"STO_CUDA_ENTRY STV_DEFAULT"
_ZN3cub18CUB_300001_SM_10006detail4scan20DeviceScanInitKernelINS0_13ScanTileStateIiLb1EEEEEvT_i:
.text._ZN3cub18CUB_300001_SM_10006detail4scan20DeviceScanInitKernelINS0_13ScanTileStateIiLb1EEEEEvT_i:
[----:B------:R-:W-:Y:S01]  /*0000*/  LDC R1, c[0x0][0x37c] ;  /* 0x0000df00ff017b82 */ /* 0x000fe20000000800 */
[----:B------:R-:W0:Y:S07]  /*0010*/  S2R R0, SR_TID.X ;  /* 0x0000000000007919 */ /* 0x000e2e0000002100 */
[----:B------:R-:W1:Y:S01]  /*0020*/  S2UR UR6, SR_CTAID.X ;  /* 0x00000000000679c3 */ /* 0x000e620000002500 */
[----:B------:R-:W2:Y:S07]  /*0030*/  LDCU UR4, c[0x0][0x388] ;  /* 0x00007100ff0477ac */ /* 0x000eae0008000800 */
[----:B------:R-:W1:Y:S01]  /*0040*/  LDC R5, c[0x0][0x360] ;  /* 0x0000d800ff057b82 */ /* 0x000e620000000800 */
[----:B0-----:R-:W-:Y:S01]  /*0050*/  ISETP.GT.U32.AND P0, PT, R0, 0x1f, PT ;  /* 0x0000001f0000780c */ /* 0x001fe20003f04070 */
[----:B-1----:R-:W-:-:S03]  /*0060*/  IMAD R5, R5, UR6, R0 ;  /* 0x0000000605057c24 */ /* 0x002fc6000f8e0200 */
[----:B------:R-:W-:Y:S02]  /*0070*/  ISETP.NE.OR P0, PT, RZ, UR6, P0 ;  /* 0x00000006ff007c0c */ /* 0x000fe40008705670 */
[----:B--2---:R-:W-:Y:S01]  /*0080*/  ISETP.GE.AND P1, PT, R5, UR4, PT ;  /* 0x0000000405007c0c */ /* 0x004fe2000bf26270 */
[----:B------:R-:W0:-:S12]  /*0090*/  LDCU.64 UR4, c[0x0][0x358] ;  /* 0x00006b00ff0477ac */ /* 0x000e180008000a00 */
[----:B------:R-:W1:Y:S01]  /*00a0*/  @!P1 LDC.64 R2, c[0x0][0x380] ;  /* 0x0000e000ff029b82 */ /* 0x000e620000000a00 */
[----:B------:R-:W-:Y:S01]  /*00b0*/  @!P1 MOV R4, 0x63 ;  /* 0x0000006300049802 */ /* 0x000fe20000000f00 */
[----:B-1----:R-:W-:-:S04]  /*00c0*/  @!P1 IMAD.WIDE R2, R5, 0x8, R2 ;  /* 0x0000000805029825 */ /* 0x002fc800078e0202 */
[----:B------:R-:W-:-:S05]  /*00d0*/  HFMA2 R5, -RZ, RZ, 0, 0 ;  /* 0x00000000ff057431 */ /* 0x000fca00000001ff */
[----:B0-----:R0:W-:Y:S01]  /*00e0*/  @!P1 STG.E.64 desc[UR4][R2.64+0x100], R4 ;  /* 0x0001000402009986 */ /* 0x0011e2000c101b04 */
[----:B------:R-:W-:Y:S05]  /*00f0*/  @P0 EXIT ;  /* 0x000000000000094d */ /* 0x000fea0003800000 */
[----:B0-----:R-:W0:Y:S02]  /*0100*/  LDC.64 R2, c[0x0][0x380] ;  /* 0x0000e000ff027b82 */ /* 0x001e240000000a00 */
[----:B0-----:R-:W-:-:S05]  /*0110*/  IMAD.WIDE.U32 R2, R0, 0x8, R2 ;  /* 0x0000000800027825 */ /* 0x001fca00078e0002 */
[----:B------:R-:W-:Y:S01]  /*0120*/  STG.E.64 desc[UR4][R2.64], RZ ;  /* 0x000000ff02007986 */ /* 0x000fe2000c101b04 */
[----:B------:R-:W-:Y:S05]  /*0130*/  EXIT ;  /* 0x000000000000794d */ /* 0x000fea0003800000 */
.L_x_186:
        /* <DEDUP_REMOVED lines=12> */
.L_x_192:


//--------------------- .text._ZN3cub18CUB_300001_SM_10006detail11EmptyKernelIvEEvv --------------------------
	.section	.text._ZN3cub18CUB_300001_SM_10006detail11EmptyKernelIvEEvv,"ax",@progbits
	.align	128
        .global         _ZN3cub18CUB_300001_SM_10006detail11EmptyKernelIvEEvv
        .type           _ZN3cub18CUB_300001_SM_10006detail11EmptyKernelIvEEvv,@function
        .size           _ZN3cub18CUB_300001_SM_10006detail11EmptyKernelIvEEvv,(.L_x_193 - _ZN3cub18CUB_300001_SM_10006detail11EmptyKernelIvEEvv)
        .other          _ZN3cub18CUB_300001_SM_10006detail11EmptyKernelIvEEvv,@"STO_CUDA_ENTRY STV_DEFAULT"
_ZN3cub18CUB_300001_SM_10006detail11EmptyKernelIvEEvv:
.text._ZN3cub18CUB_300001_SM_10006detail11EmptyKernelIvEEvv:
[----:B------:R-:W-:Y:S01]  /*0000*/  LDC R1, c[0x0][0x37c] ;  /* 0x0000df00ff017b82 */ /* 0x000fe20000000800 */
[----:B------:R-:W-:Y:S05]  /*0010*/  EXIT ;  /* 0x000000000000794d */ /* 0x000fea0003800000 */
.L_x_187:
        /* <DEDUP_REMOVED lines=14> */
.L_x_193:


//--------------------- .text._Z30count_tokens_per_expert_kernelPKiPii --------------------------
	.section	.text._Z30count_tokens_per_expert_kernelPKiPii,"ax",@progbits
	.align	128
.text._Z30count_tokens_per_expert_kernelPKiPii:
        .type           _Z30count_tokens_per_expert_kernelPKiPii,@function
        .size           _Z30count_tokens_per_expert_kernelPKiPii,(.L_x_189 - _Z30count_tokens_per_expert_kernelPKiPii)
        .other          _Z30count_tokens_per_expert_kernelPKiPii,@"STO_CUDA_ENTRY STV_DEFAULT"
_Z30count_tokens_per_expert_kernelPKiPii:
[----:B------:R-:W-:Y:S01]  /*0000*/  LDC R1, c[0x0][0x37c] ;  /* 0x0000df00ff017b82 */ /* 0x000fe20000000800 */
[----:B------:R-:W0:Y:S07]  /*0010*/  S2R R0, SR_TID.X ;  /* 0x0000000000007919 */ /* 0x000e2e0000002100 */
[----:B------:R-:W0:Y:S01]  /*0020*/  S2UR UR4, SR_CTAID.X ;  /* 0x00000000000479c3 */ /* 0x000e220000002500 */
[----:B------:R-:W1:Y:S07]  /*0030*/  LDCU UR5, c[0x0][0x390] ;  /* 0x00007200ff0577ac */ /* 0x000e6e0008000800 */
[----:B------:R-:W0:Y:S02]  /*0040*/  LDC R5, c[0x0][0x360] ;  /* 0x0000d800ff057b82 */ /* 0x000e240000000800 */
[----:B0-----:R-:W-:-:S05]  /*0050*/  IMAD R5, R5, UR4, R0 ;  /* 0x0000000405057c24 */ /* 0x001fca000f8e0200 */
[----:B-1----:R-:W-:-:S13]  /*0060*/  ISETP.GE.AND P0, PT, R5, UR5, PT ;  /* 0x0000000505007c0c */ /* 0x002fda000bf06270 */
[----:B------:R-:W-:Y:S05]  /*0070*/  @P0 EXIT ;  /* 0x000000000000094d */ /* 0x000fea0003800000 */
[----:B------:R-:W0:Y:S01]  /*0080*/  LDC.64 R2, c[0x0][0x380] ;  /* 0x0000e000ff027b82 */ /* 0x000e220000000a00 */
[----:B------:R-:W1:Y:S01]  /*0090*/  LDCU.64 UR4, c[0x0][0x358] ;  /* 0x00006b00ff0477ac */ /* 0x000e620008000a00 */
[----:B0-----:R-:W-:-:S06]  /*00a0*/  IMAD.WIDE R2, R5, 0x4, R2 ;  /* 0x0000000405027825 */ /* 0x001fcc00078e0202 */
[----:B------:R-:W0:Y:S01]  /*00b0*/  LDC.64 R4, c[0x0][0x388] ;  /* 0x0000e200ff047b82 */ /* 0x000e220000000a00 */
[----:B-1----:R-:W0:Y:S01]  /*00c0*/  LDG.E R3, desc[UR4][R2.64] ;  /* 0x0000000402037981 */ /* 0x002e22000c1e1900 */
[----:B------:R-:W-:Y:S02]  /*00d0*/  HFMA2 R7, -RZ, RZ, 0, 5.9604644775390625e-08 ;  /* 0x00000001ff077431 */ /* 0x000fe400000001ff */
[----:B0-----:R-:W-:-:S05]  /*00e0*/  IMAD.WIDE R4, R3, 0x4, R4 ;  /* 0x0000000403047825 */ /* 0x001fca00078e0204 */
[----:B------:R-:W-:Y:S01]  /*00f0*/  REDG.E.ADD.STRONG.GPU desc[UR4][R4.64], R7 ;  /* 0x000000070400798e */ /* 0x000fe2000c12e104 */
[----:B------:R-:W-:Y:S05]  /*0100*/  EXIT ;  /* 0x000000000000794d */ /* 0x000fea0003800000 */
.L_x_188:
        /* <DEDUP_REMOVED lines=15> */
.L_x_189:


//--------------------- .nv.shared._ZN3cub18CUB_300001_SM_10006detail4scan16DeviceScanKernelINS2_10policy_hubIiiimN4cuda3std3__44plusIvEEE10Policy1000EN6thrust24THRUST_300001_SM_1000_NS10device_ptrIKiEENSE_IiEENS0_13ScanTileStateIiLb1EEES9_NS0_8NullTypeEmiLb0ESK_EEvT0_T1_T2_iT3_T4_T5_ --------------------------
	.section	.nv.shared._ZN3cub18CUB_300001_SM_10006detail4scan16DeviceScanKernelINS2_10policy_hubIiiimN4cuda3std3__44plusIvEEE10Policy1000EN6thrust24THRUST_300001_SM_1000_NS10device_ptrIKiEENSE_IiEENS0_13ScanTileStateIiLb1EEES9_NS0_8NullTypeEmiLb0ESK_EEvT0_T1_T2_iT3_T4_T5_,"aw",@nobits
	.sectionflags	@""
	.align	16
.nv.shared._ZN3cub18CUB_300001_SM_10006detail4scan16DeviceScanKernelINS2_10policy_hubIiiimN4cuda3std3__44plusIvEEE10Policy1000EN6thrust24THRUST_300001_SM_1000_NS10device_ptrIKiEENSE_IiEENS0_13ScanTileStateIiLb1EEES9_NS0_8NullTypeEmiLb0ESK_EEvT0_T1_T2_iT3_T4_T5_:
	.zero		32656


//--------------------- .nv.shared.reserved.0     --------------------------
	.section	.nv.shared.reserved.0,"aw",@nobits
	.weak		__nv_reservedSMEM_offset_0_alias
	.size		__nv_reservedSMEM_offset_0_alias, 0, 64
	.other		__nv_reservedSMEM_offset_0_alias,@"STO_CUDA_RESERVED_SHARED STV_DEFAULT"
__nv_reservedSMEM_offset_0_alias:
	.zero		0
	.zero		64


//--------------------- .nv.global                --------------------------
	.section	.nv.global,"aw",@nobits
.nv.global:
	.type		_ZN41_INTERNAL_8a77d6a6_4_k_cu_1f39b20c_2463536thrust24THRUST_300001_SM_1000_NS12placeholders2_8E,@object
	.size		_ZN41_INTERNAL_8a77d6a6_4_k_cu_1f39b20c_2463536thrust24THRUST_300001_SM_1000_NS12placeholders2_8E,(_ZN41_INTERNAL_8a77d6a6_4_k_cu_1f39b20c_2463534cuda3std3__443_GLOBAL__N__8a77d6a6_4_k_cu_1f39b20c_2463536ignoreE - _ZN41_INTERNAL_8a77d6a6_4_k_cu_1f39b20c_2463536thrust24THRUST_300001_SM_1000_NS12placeholders2_8E)
_ZN41_INTERNAL_8a77d6a6_4_k_cu_1f39b20c_2463536thrust24THRUST_300001_SM_1000_NS12placeholders2_8E:
	.zero		1
	.type		_ZN41_INTERNAL_8a77d6a6_4_k_cu_1f39b20c_2463534cuda3std3__443_GLOBAL__N__8a77d6a6_4_k_cu_1f39b20c_2463536ignoreE,@object
	.size		_ZN41_INTERNAL_8a77d6a6_4_k_cu_1f39b20c_2463534cuda3std3__443_GLOBAL__N__8a77d6a6_4_k_cu_1f39b20c_2463536ignoreE,(_ZN41_INTERNAL_8a77d6a6_4_k_cu_1f39b20c_2463534cuda3std6ranges3__45__cpo4dataE - _ZN41_INTERNAL_8a77d6a6_4_k_cu_1f39b20c_2463534cuda3std3__443_GLOBAL__N__8a77d6a6_4_k_cu_1f39b20c_2463536ignoreE)
_ZN41_INTERNAL_8a77d6a6_4_k_cu_1f39b20c_2463534cuda3std3__443_GLOBAL__N__8a77d6a6_4_k_cu_1f39b20c_2463536ignoreE:
	.zero		1
	.type		_ZN41_INTERNAL_8a77d6a6_4_k_cu_1f39b20c_2463534cuda3std6ranges3__45__cpo4dataE,@object
	.size		_ZN41_INTERNAL_8a77d6a6_4_k_cu_1f39b20c_2463534cuda3std6ranges3__45__cpo4dataE,(_ZN41_INTERNAL_8a77d6a6_4_k_cu_1f39b20c_2463536thrust24THRUST_300001_SM_1000_NS6system3cpp3parE - _ZN41_INTERNAL_8a77d6a6_4_k_cu_1f39b20c_2463534cuda3std6ranges3__45__cpo4dataE)
_ZN41_INTERNAL_8a77d6a6_4_k_cu_1f39b20c_2463534cuda3std6ranges3__45__cpo4dataE:
	.zero		1
	.type		_ZN41_INTERNAL_8a77d6a6_4_k_cu_1f39b20c_2463536thrust24THRUST_300001_SM_1000_NS6system3cpp3parE,@object
	.size		_ZN41_INTERNAL_8a77d6a6_4_k_cu_1f39b20c_2463536thrust24THRUST_300001_SM_1000_NS6system3cpp3parE,(_ZN41_INTERNAL_8a77d6a6_4_k_cu_1f39b20c_2463534cuda3std3__45__cpo5beginE - _ZN41_INTERNAL_8a77d6a6_4_k_cu_1f39b20c_2463536thrust24THRUST_300001_SM_1000_NS6system3cpp3parE)
_ZN41_INTERNAL_8a77d6a6_4_k_cu_1f39b20c_2463536thrust24THRUST_300001_SM_1000_NS6system3cpp3parE:
	.zero		1
	.type		_ZN41_INTERNAL_8a77d6a6_4_k_cu_1f39b20c_2463534cuda3std3__45__cpo5beginE,@object
	.size		_ZN41_INTERNAL_8a77d6a6_4_k_cu_1f39b20c_2463534cuda3std3__45__cpo5beginE,(_ZN41_INTERNAL_8a77d6a6_4_k_cu_1f39b20c_2463534cuda3std6ranges3__45__cpo5beginE - _ZN41_INTERNAL_8a77d6a6_4_k_cu_1f39b20c_2463534cuda3std3__45__cpo5beginE)
_ZN41_INTERNAL_8a77d6a6_4_k_cu_1f39b20c_2463534cuda3std3__45__cpo5beginE:
	.zero		1
	.type		_ZN41_INTERNAL_8a77d6a6_4_k_cu_1f39b20c_2463534cuda3std6ranges3__45__cpo5beginE,@object
	.size		_ZN41_INTERNAL_8a77d6a6_4_k_cu_1f39b20c_2463534cuda3std6ranges3__45__cpo5beginE,(_ZN41_INTERNAL_8a77d6a6_4_k_cu_1f39b20c_2463536thrust24THRUST_300001_SM_1000_NS6deviceE - _ZN41_INTERNAL_8a77d6a6_4_k_cu_1f39b20c_2463534cuda3std6ranges3__45__cpo5beginE)
_ZN41_INTERNAL_8a77d6a6_4_k_cu_1f39b20c_2463534cuda3std6ranges3__45__cpo5beginE:
	.zero		1
	.type		_ZN41_INTERNAL_8a77d6a6_4_k_cu_1f39b20c_2463536thrust24THRUST_300001_SM_1000_NS6deviceE,@object
	.size		_ZN41_INTERNAL_8a77d6a6_4_k_cu_1f39b20c_2463536thrust24THRUST_300001_SM_1000_NS6deviceE,(_ZN41_INTERNAL_8a77d6a6_4_k_cu_1f39b20c_2463534cuda3std3__47nulloptE - _ZN41_INTERNAL_8a77d6a6_4_k_cu_1f39b20c_2463536thrust24THRUST_300001_SM_1000_NS6deviceE)
_ZN41_INTERNAL_8a77d6a6_4_k_cu_1f39b20c_2463536thrust24THRUST_300001_SM_1000_NS6deviceE:
	.zero		1
	.type		_ZN41_INTERNAL_8a77d6a6_4_k_cu_1f39b20c_2463534cuda3std3__47nulloptE,@object
	.size		_ZN41_INTERNAL_8a77d6a6_4_k_cu_1f39b20c_2463534cuda3std3__47nulloptE,(_ZN41_INTERNAL_8a77d6a6_4_k_cu_1f39b20c_2463534cuda3std6ranges3__45__cpo8distanceE - _ZN41_INTERNAL_8a77d6a6_4_k_cu_1f39b20c_2463534cuda3std3__47nulloptE)
_ZN41_INTERNAL_8a77d6a6_4_k_cu_1f39b20c_2463534cuda3std3__47nulloptE:
	.zero		1
	.type		_ZN41_INTERNAL_8a77d6a6_4_k_cu_1f39b20c_2463534cuda3std6ranges3__45__cpo8distanceE,@object
	.size		_ZN41_INTERNAL_8a77d6a6_4_k_cu_1f39b20c_2463534cuda3std6ranges3__45__cpo8distanceE,(_ZN41_INTERNAL_8a77d6a6_4_k_cu_1f39b20c_2463536thrust24THRUST_300001_SM_1000_NS12placeholders2_4E - _ZN41_INTERNAL_8a77d6a6_4_k_cu_1f39b20c_2463534cuda3std6ranges3__45__cpo8distanceE)
_ZN41_INTERNAL_8a77d6a6_4_k_cu_1f39b20c_2463534cuda3std6ranges3__45__cpo8distanceE:
	.zero		1
	.type		_ZN41_INTERNAL_8a77d6a6_4_k_cu_1f39b20c_2463536thrust24THRUST_300001_SM_1000_NS12placeholders2_4E,@object
	.size		_ZN41_INTERNAL_8a77d6a6_4_k_cu_1f39b20c_2463536thrust24THRUST_300001_SM_1000_NS12placeholders2_4E,(_ZN41_INTERNAL_8a77d6a6_4_k_cu_1f39b20c_2463534cuda3std3__45__cpo6rbeginE - _ZN41_INTERNAL_8a77d6a6_4_k_cu_1f39b20c_2463536thrust24THRUST_300001_SM_1000_NS12placeholders2_4E)
_ZN41_INTERNAL_8a77d6a6_4_k_cu_1f39b20c_2463536thrust24THRUST_300001_SM_1000_NS12placeholders2_4E:
	.zero		1
	.type		_ZN41_INTERNAL_8a77d6a6_4_k_cu_1f39b20c_2463534cuda3std3__45__cpo6rbeginE,@object
	.size		_ZN41_INTERNAL_8a77d6a6_4_k_cu_1f39b20c_2463534cuda3std3__45__cpo6rbeginE,(_ZN41_INTERNAL_8a77d6a6_4_k_cu_1f39b20c_2463534cuda3std6ranges3__45__cpo7advanceE - _ZN41_INTERNAL_8a77d6a6_4_k_cu_1f39b20c_2463534cuda3std3__45__cpo6rbeginE)
_ZN41_INTERNAL_8a77d6a6_4_k_cu_1f39b20c_2463534cuda3std3__45__cpo6rbeginE:
	.zero		1
	.type		_ZN41_INTERNAL_8a77d6a6_4_k_cu_1f39b20c_2463534cuda3std6ranges3__45__cpo7advanceE,@object
	.size		_ZN41_INTERNAL_8a77d6a6_4_k_cu_1f39b20c_2463534cuda3std6ranges3__45__cpo7advanceE,(_ZN41_INTERNAL_8a77d6a6_4_k_cu_1f39b20c_2463536thrust24THRUST_300001_SM_1000_NS12placeholders3_10E - _ZN41_INTERNAL_8a77d6a6_4_k_cu_1f39b20c_2463534cuda3std6ranges3__45__cpo7advanceE)
_ZN41_INTERNAL_8a77d6a6_4_k_cu_1f39b20c_2463534cuda3std6ranges3__45__cpo7advanceE:
	.zero		1
	.type		_ZN41_INTERNAL_8a77d6a6_4_k_cu_1f39b20c_2463536thrust24THRUST_300001_SM_1000_NS12placeholders3_10E,@object
	.size		_ZN41_INTERNAL_8a77d6a6_4_k_cu_1f39b20c_2463536thrust24THRUST_300001_SM_1000_NS12placeholders3_10E,(_ZN41_INTERNAL_8a77d6a6_4_k_cu_1f39b20c_2463534cuda3std3__48in_placeE - _ZN41_INTERNAL_8a77d6a6_4_k_cu_1f39b20c_2463536thrust24THRUST_300001_SM_1000_NS12placeholders3_10E)
_ZN41_INTERNAL_8a77d6a6_4_k_cu_1f39b20c_2463536thrust24THRUST_300001_SM_1000_NS12placeholders3_10E:
	.zero		1
	.type		_ZN41_INTERNAL_8a77d6a6_4_k_cu_1f39b20c_2463534cuda3std3__48in_placeE,@object
	.size		_ZN41_INTERNAL_8a77d6a6_4_k_cu_1f39b20c_2463534cuda3std3__48in_placeE,(_ZN41_INTERNAL_8a77d6a6_4_k_cu_1f39b20c_2463534cuda3std6ranges3__45__cpo4sizeE - _ZN41_INTERNAL_8a77d6a6_4_k_cu_1f39b20c_2463534cuda3std3__48in_placeE)
_ZN41_INTERNAL_8a77d6a6_4_k_cu_1f39b20c_2463534cuda3std3__48in_placeE:
	.zero		1
	.type		_ZN41_INTERNAL_8a77d6a6_4_k_cu_1f39b20c_2463534cuda3std6ranges3__45__cpo4sizeE,@object
	.size		_ZN41_INTERNAL_8a77d6a6_4_k_cu_1f39b20c_2463534cuda3std6ranges3__45__cpo4sizeE,(_ZN41_INTERNAL_8a77d6a6_4_k_cu_1f39b20c_2463536thrust24THRUST_300001_SM_1000_NS12placeholders2_2E - _ZN41_INTERNAL_8a77d6a6_4_k_cu_1f39b20c_2463534cuda3std6ranges3__45__cpo4sizeE)
_ZN41_INTERNAL_8a77d6a6_4_k_cu_1f39b20c_2463534cuda3std6ranges3__45__cpo4sizeE:
	.zero		1
	.type		_ZN41_INTERNAL_8a77d6a6_4_k_cu_1f39b20c_2463536thrust24THRUST_300001_SM_1000_NS12placeholders2_2E,@object
	.size		_ZN41_INTERNAL_8a77d6a6_4_k_cu_1f39b20c_2463536thrust24THRUST_300001_SM_1000_NS12placeholders2_2E,(_ZN41_INTERNAL_8a77d6a6_4_k_cu_1f39b20c_2463534cuda3std3__45__cpo6cbeginE - _ZN41_INTERNAL_8a77d6a6_4_k_cu_1f39b20c_2463536thrust24THRUST_300001_SM_1000_NS12placeholders2_2E)
_ZN41_INTERNAL_8a77d6a6_4_k_cu_1f39b20c_2463536thrust24THRUST_300001_SM_1000_NS12placeholders2_2E:
	.zero		1
	.type		_ZN41_INTERNAL_8a77d6a6_4_k_cu_1f39b20c_2463534cuda3std3__45__cpo6cbeginE,@object
	.size		_ZN41_INTERNAL_8a77d6a6_4_k_cu_1f39b20c_2463534cuda3std3__45__cpo6cbeginE,(_ZN41_INTERNAL_8a77d6a6_4_k_cu_1f39b20c_2463534cuda3std6ranges3__45__cpo6cbeginE - _ZN41_INTERNAL_8a77d6a6_4_k_cu_1f39b20c_2463534cuda3std3__45__cpo6cbeginE)
_ZN41_INTERNAL_8a77d6a6_4_k_cu_1f39b20c_2463534cuda3std3__45__cpo6cbeginE:
	.zero		1
	.type		_ZN41_INTERNAL_8a77d6a6_4_k_cu_1f39b20c_2463534cuda3std6ranges3__45__cpo6cbeginE,@object
	.size		_ZN41_INTERNAL_8a77d6a6_4_k_cu_1f39b20c_2463534cuda3std6ranges3__45__cpo6cbeginE,(_ZN41_INTERNAL_8a77d6a6_4_k_cu_1f39b20c_2463536thrust24THRUST_300001_SM_1000_NS12placeholders2_6E - _ZN41_INTERNAL_8a77d6a6_4_k_cu_1f39b20c_2463534cuda3std6ranges3__45__cpo6cbeginE)
_ZN41_INTERNAL_8a77d6a6_4_k_cu_1f39b20c_2463534cuda3std6ranges3__45__cpo6cbeginE:
	.zero		1
	.type		_ZN41_INTERNAL_8a77d6a6_4_k_cu_1f39b20c_2463536thrust24THRUST_300001_SM_1000_NS12placeholders2_6E,@object
	.size		_ZN41_INTERNAL_8a77d6a6_4_k_cu_1f39b20c_2463536thrust24THRUST_300001_SM_1000_NS12placeholders2_6E,(_ZN41_INTERNAL_8a77d6a6_4_k_cu_1f39b20c_2463534cuda3std3__45__cpo7crbeginE - _ZN41_INTERNAL_8a77d6a6_4_k_cu_1f39b20c_2463536thrust24THRUST_300001_SM_1000_NS12placeholders2_6E)
_ZN41_INTERNAL_8a77d6a6_4_k_cu_1f39b20c_2463536thrust24THRUST_300001_SM_1000_NS12placeholders2_6E:
	.zero		1
	.type		_ZN41_INTERNAL_8a77d6a6_4_k_cu_1f39b20c_2463534cuda3std3__45__cpo7crbeginE,@object
	.size		_ZN41_INTERNAL_8a77d6a6_4_k_cu_1f39b20c_2463534cuda3std3__45__cpo7crbeginE,(_ZN41_INTERNAL_8a77d6a6_4_k_cu_1f39b20c_2463534cuda3std6ranges3__45__cpo4nextE - _ZN41_INTERNAL_8a77d6a6_4_k_cu_1f39b20c_2463534cuda3std3__45__cpo7crbeginE)
_ZN41_INTERNAL_8a77d6a6_4_k_cu_1f39b20c_2463534cuda3std3__45__cpo7crbeginE:
	.zero		1
	.type		_ZN41_INTERNAL_8a77d6a6_4_k_cu_1f39b20c_2463534cuda3std6ranges3__45__cpo4nextE,@object
	.size		_ZN41_INTERNAL_8a77d6a6_4_k_cu_1f39b20c_2463534cuda3std6ranges3__45__cpo4nextE,(_ZN41_INTERNAL_8a77d6a6_4_k_cu_1f39b20c_2463534cuda3std6ranges3__45__cpo4swapE - _ZN41_INTERNAL_8a77d6a6_4_k_cu_1f39b20c_2463534cuda3std6ranges3__45__cpo4nextE)
_ZN41_INTERNAL_8a77d6a6_4_k_cu_1f39b20c_2463534cuda3std6ranges3__45__cpo4nextE:
	.zero		1
	.type		_ZN41_INTERNAL_8a77d6a6_4_k_cu_1f39b20c_2463534cuda3std6ranges3__45__cpo4swapE,@object
	.size		_ZN41_INTERNAL_8a77d6a6_4_k_cu_1f39b20c_2463534cuda3std6ranges3__45__cpo4swapE,(_ZN41_INTERNAL_8a77d6a6_4_k_cu_1f39b20c_2463536thrust24THRUST_300001_SM_1000_NS8cuda_cub10par_nosyncE - _ZN41_INTERNAL_8a77d6a6_4_k_cu_1f39b20c_2463534cuda3std6ranges3__45__cpo4swapE)
_ZN41_INTERNAL_8a77d6a6_4_k_cu_1f39b20c_2463534cuda3std6ranges3__45__cpo4swapE:
	.zero		1
	.type		_ZN41_INTERNAL_8a77d6a6_4_k_cu_1f39b20c_2463536thrust24THRUST_300001_SM_1000_NS8cuda_cub10par_nosyncE,@object
	.size		_ZN41_INTERNAL_8a77d6a6_4_k_cu_1f39b20c_2463536thrust24THRUST_300001_SM_1000_NS8cuda_cub10par_nosyncE,(_ZN41_INTERNAL_8a77d6a6_4_k_cu_1f39b20c_2463536thrust24THRUST_300001_SM_1000_NS3seqE - _ZN41_INTERNAL_8a77d6a6_4_k_cu_1f39b20c_2463536thrust24THRUST_300001_SM_1000_NS8cuda_cub10par_nosyncE)
_ZN41_INTERNAL_8a77d6a6_4_k_cu_1f39b20c_2463536thrust24THRUST_300001_SM_1000_NS8cuda_cub10par_nosyncE:
	.zero		1
	.type		_ZN41_INTERNAL_8a77d6a6_4_k_cu_1f39b20c_2463536thrust24THRUST_300001_SM_1000_NS3seqE,@object
	.size		_ZN41_INTERNAL_8a77d6a6_4_k_cu_1f39b20c_2463536thrust24THRUST_300001_SM_1000_NS3seqE,(_ZN41_INTERNAL_8a77d6a6_4_k_cu_1f39b20c_2463534cuda3std3__420unreachable_sentinelE - _ZN41_INTERNAL_8a77d6a6_4_k_cu_1f39b20c_2463536thrust24THRUST_300001_SM_1000_NS3seqE)
_ZN41_INTERNAL_8a77d6a6_4_k_cu_1f39b20c_2463536thrust24THRUST_300001_SM_1000_NS3seqE:
	.zero		1
	.type		_ZN41_INTERNAL_8a77d6a6_4_k_cu_1f39b20c_2463534cuda3std3__420unreachable_sentinelE,@object
	.size		_ZN41_INTERNAL_8a77d6a6_4_k_cu_1f39b20c_2463534cuda3std3__420unreachable_sentinelE,(_ZN41_INTERNAL_8a77d6a6_4_k_cu_1f39b20c_2463534cuda3std6ranges3__45__cpo5ssizeE - _ZN41_INTERNAL_8a77d6a6_4_k_cu_1f39b20c_2463534cuda3std3__420unreachable_sentinelE)
_ZN41_INTERNAL_8a77d6a6_4_k_cu_1f39b20c_2463534cuda3std3__420unreachable_sentinelE:
	.zero		1
	.type		_ZN41_INTERNAL_8a77d6a6_4_k_cu_1f39b20c_2463534cuda3std6ranges3__45__cpo5ssizeE,@object
	.size		_ZN41_INTERNAL_8a77d6a6_4_k_cu_1f39b20c_2463534cuda3std6ranges3__45__cpo5ssizeE,(_ZN41_INTERNAL_8a77d6a6_4_k_cu_1f39b20c_2463536thrust24THRUST_300001_SM_1000_NS12placeholders2_3E - _ZN41_INTERNAL_8a77d6a6_4_k_cu_1f39b20c_2463534cuda3std6ranges3__45__cpo5ssizeE)
_ZN41_INTERNAL_8a77d6a6_4_k_cu_1f39b20c_2463534cuda3std6ranges3__45__cpo5ssizeE:
	.zero		1
	.type		_ZN41_INTERNAL_8a77d6a6_4_k_cu_1f39b20c_2463536thrust24THRUST_300001_SM_1000_NS12placeholders2_3E,@object
	.size		_ZN41_INTERNAL_8a77d6a6_4_k_cu_1f39b20c_2463536thrust24THRUST_300001_SM_1000_NS12placeholders2_3E,(_ZN41_INTERNAL_8a77d6a6_4_k_cu_1f39b20c_2463534cuda3std3__45__cpo4cendE - _ZN41_INTERNAL_8a77d6a6_4_k_cu_1f39b20c_2463536thrust24THRUST_300001_SM_1000_NS12placeholders2_3E)
_ZN41_INTERNAL_8a77d6a6_4_k_cu_1f39b20c_2463536thrust24THRUST_300001_SM_1000_NS12placeholders2_3E:
	.zero		1
	.type		_ZN41_INTERNAL_8a77d6a6_4_k_cu_1f39b20c_2463534cuda3std3__45__cpo4cendE,@object
	.size		_ZN41_INTERNAL_8a77d6a6_4_k_cu_1f39b20c_2463534cuda3std3__45__cpo4cendE,(_ZN41_INTERNAL_8a77d6a6_4_k_cu_1f39b20c_2463534cuda3std6ranges3__45__cpo4cendE - _ZN41_INTERNAL_8a77d6a6_4_k_cu_1f39b20c_2463534cuda3std3__45__cpo4cendE)
_ZN41_INTERNAL_8a77d6a6_4_k_cu_1f39b20c_2463534cuda3std3__45__cpo4cendE:
	.zero		1
	.type		_ZN41_INTERNAL_8a77d6a6_4_k_cu_1f39b20c_2463534cuda3std6ranges3__45__cpo4cendE,@object
	.size		_ZN41_INTERNAL_8a77d6a6_4_k_cu_1f39b20c_2463534cuda3std6ranges3__45__cpo4cendE,(_ZN41_INTERNAL_8a77d6a6_4_k_cu_1f39b20c_2463536thrust24THRUST_300001_SM_1000_NS12placeholders2_7E - _ZN41_INTERNAL_8a77d6a6_4_k_cu_1f39b20c_2463534cuda3std6ranges3__45__cpo4cendE)
_ZN41_INTERNAL_8a77d6a6_4_k_cu_1f39b20c_2463534cuda3std6ranges3__45__cpo4cendE:
	.zero		1
	.type		_ZN41_INTERNAL_8a77d6a6_4_k_cu_1f39b20c_2463536thrust24THRUST_300001_SM_1000_NS12placeholders2_7E,@object
	.size		_ZN41_INTERNAL_8a77d6a6_4_k_cu_1f39b20c_2463536thrust24THRUST_300001_SM_1000_NS12placeholders2_7E,(_ZN41_INTERNAL_8a77d6a6_4_k_cu_1f39b20c_2463534cuda3std3__45__cpo5crendE - _ZN41_INTERNAL_8a77d6a6_4_k_cu_1f39b20c_2463536thrust24THRUST_300001_SM_1000_NS12placeholders2_7E)
_ZN41_INTERNAL_8a77d6a6_4_k_cu_1f39b20c_2463536thrust24THRUST_300001_SM_1000_NS12placeholders2_7E:
	.zero		1
	.type		_ZN41_INTERNAL_8a77d6a6_4_k_cu_1f39b20c_2463534cuda3std3__45__cpo5crendE,@object
	.size		_ZN41_INTERNAL_8a77d6a6_4_k_cu_1f39b20c_2463534cuda3std3__45__cpo5crendE,(_ZN41_INTERNAL_8a77d6a6_4_k_cu_1f39b20c_2463534cuda3std6ranges3__45__cpo4prevE - _ZN41_INTERNAL_8a77d6a6_4_k_cu_1f39b20c_2463534cuda3std3__45__cpo5crendE)
_ZN41_INTERNAL_8a77d6a6_4_k_cu_1f39b20c_2463534cuda3std3__45__cpo5crendE:
	.zero		1
	.type		_ZN41_INTERNAL_8a77d6a6_4_k_cu_1f39b20c_2463534cuda3std6ranges3__45__cpo4prevE,@object
	.size		_ZN41_INTERNAL_8a77d6a6_4_k_cu_1f39b20c_2463534cuda3std6ranges3__45__cpo4prevE,(_ZN41_INTERNAL_8a77d6a6_4_k_cu_1f39b20c_2463534cuda3std6ranges3__45__cpo9iter_moveE - _ZN41_INTERNAL_8a77d6a6_4_k_cu_1f39b20c_2463534cuda3std6ranges3__45__cpo4prevE)
_ZN41_INTERNAL_8a77d6a6_4_k_cu_1f39b20c_2463534cuda3std6ranges3__45__cpo4prevE:
	.zero		1
	.type		_ZN41_INTERNAL_8a77d6a6_4_k_cu_1f39b20c_2463534cuda3std6ranges3__45__cpo9iter_moveE,@object
	.size		_ZN41_INTERNAL_8a77d6a6_4_k_cu_1f39b20c_2463534cuda3std6ranges3__45__cpo9iter_moveE,(_ZN41_INTERNAL_8a77d6a6_4_k_cu_1f39b20c_2463536thrust24THRUST_300001_SM_1000_NS6system6detail10sequential3seqE - _ZN41_INTERNAL_8a77d6a6_4_k_cu_1f39b20c_2463534cuda3std6ranges3__45__cpo9iter_moveE)
_ZN41_INTERNAL_8a77d6a6_4_k_cu_1f39b20c_2463534cuda3std6ranges3__45__cpo9iter_moveE:
	.zero		1
	.type		_ZN41_INTERNAL_8a77d6a6_4_k_cu_1f39b20c_2463536thrust24THRUST_300001_SM_1000_NS6system6detail10sequential3seqE,@object
	.size		_ZN41_INTERNAL_8a77d6a6_4_k_cu_1f39b20c_2463536thrust24THRUST_300001_SM_1000_NS6system6detail10sequential3seqE,(_ZN41_INTERNAL_8a77d6a6_4_k_cu_1f39b20c_2463536thrust24THRUST_300001_SM_1000_NS12placeholders2_9E - _ZN41_INTERNAL_8a77d6a6_4_k_cu_1f39b20c_2463536thrust24THRUST_300001_SM_1000_NS6system6detail10sequential3seqE)
_ZN41_INTERNAL_8a77d6a6_4_k_cu_1f39b20c_2463536thrust24THRUST_300001_SM_1000_NS6system6detail10sequential3seqE:
	.zero		1
	.type		_ZN41_INTERNAL_8a77d6a6_4_k_cu_1f39b20c_2463536thrust24THRUST_300001_SM_1000_NS12placeholders2_9E,@object
	.size		_ZN41_INTERNAL_8a77d6a6_4_k_cu_1f39b20c_2463536thrust24THRUST_300001_SM_1000_NS12placeholders2_9E,(_ZN41_INTERNAL_8a77d6a6_4_k_cu_1f39b20c_2463534cuda3std3__419piecewise_constructE - _ZN41_INTERNAL_8a77d6a6_4_k_cu_1f39b20c_2463536thrust24THRUST_300001_SM_1000_NS12placeholders2_9E)
_ZN41_INTERNAL_8a77d6a6_4_k_cu_1f39b20c_2463536thrust24THRUST_300001_SM_1000_NS12placeholders2_9E:
	.zero		1
	.type		_ZN41_INTERNAL_8a77d6a6_4_k_cu_1f39b20c_2463534cuda3std3__419piecewise_constructE,@object
	.size		_ZN41_INTERNAL_8a77d6a6_4_k_cu_1f39b20c_2463534cuda3std3__419piecewise_constructE,(_ZN41_INTERNAL_8a77d6a6_4_k_cu_1f39b20c_2463534cuda3std6ranges3__45__cpo5cdataE - _ZN41_INTERNAL_8a77d6a6_4_k_cu_1f39b20c_2463534cuda3std3__419piecewise_constructE)
_ZN41_INTERNAL_8a77d6a6_4_k_cu_1f39b20c_2463534cuda3std3__419piecewise_constructE:
	.zero		1
	.type		_ZN41_INTERNAL_8a77d6a6_4_k_cu_1f39b20c_2463534cuda3std6ranges3__45__cpo5cdataE,@object
	.size		_ZN41_INTERNAL_8a77d6a6_4_k_cu_1f39b20c_2463534cuda3std6ranges3__45__cpo5cdataE,(_ZN41_INTERNAL_8a77d6a6_4_k_cu_1f39b20c_2463536thrust24THRUST_300001_SM_1000_NS12placeholders2_1E - _ZN41_INTERNAL_8a77d6a6_4_k_cu_1f39b20c_2463534cuda3std6ranges3__45__cpo5cdataE)
_ZN41_INTERNAL_8a77d6a6_4_k_cu_1f39b20c_2463534cuda3std6ranges3__45__cpo5cdataE:
	.zero		1
	.type		_ZN41_INTERNAL_8a77d6a6_4_k_cu_1f39b20c_2463536thrust24THRUST_300001_SM_1000_NS12placeholders2_1E,@object
	.size		_ZN41_INTERNAL_8a77d6a6_4_k_cu_1f39b20c_2463536thrust24THRUST_300001_SM_1000_NS12placeholders2_1E,(_ZN41_INTERNAL_8a77d6a6_4_k_cu_1f39b20c_2463534cuda3std3__45__cpo3endE - _ZN41_INTERNAL_8a77d6a6_4_k_cu_1f39b20c_2463536thrust24THRUST_300001_SM_1000_NS12placeholders2_1E)
_ZN41_INTERNAL_8a77d6a6_4_k_cu_1f39b20c_2463536thrust24THRUST_300001_SM_1000_NS12placeholders2_1E:
	.zero		1
	.type		_ZN41_INTERNAL_8a77d6a6_4_k_cu_1f39b20c_2463534cuda3std3__45__cpo3endE,@object
	.size		_ZN41_INTERNAL_8a77d6a6_4_k_cu_1f39b20c_2463534cuda3std3__45__cpo3endE,(_ZN41_INTERNAL_8a77d6a6_4_k_cu_1f39b20c_2463534cuda3std6ranges3__45__cpo3endE - _ZN41_INTERNAL_8a77d6a6_4_k_cu_1f39b20c_2463534cuda3std3__45__cpo3endE)
_ZN41_INTERNAL_8a77d6a6_4_k_cu_1f39b20c_2463534cuda3std3__45__cpo3endE:
	.zero		1
	.type		_ZN41_INTERNAL_8a77d6a6_4_k_cu_1f39b20c_2463534cuda3std6ranges3__45__cpo3endE,@object
	.size		_ZN41_INTERNAL_8a77d6a6_4_k_cu_1f39b20c_2463534cuda3std6ranges3__45__cpo3endE,(_ZN41_INTERNAL_8a77d6a6_4_k_cu_1f39b20c_2463536thrust24THRUST_300001_SM_1000_NS12placeholders2_5E - _ZN41_INTERNAL_8a77d6a6_4_k_cu_1f39b20c_2463534cuda3std6ranges3__45__cpo3endE)
_ZN41_INTERNAL_8a77d6a6_4_k_cu_1f39b20c_2463534cuda3std6ranges3__45__cpo3endE:
	.zero		1
	.type		_ZN41_INTERNAL_8a77d6a6_4_k_cu_1f39b20c_2463536thrust24THRUST_300001_SM_1000_NS12placeholders2_5E,@object
	.size		_ZN41_INTERNAL_8a77d6a6_4_k_cu_1f39b20c_2463536thrust24THRUST_300001_SM_1000_NS12placeholders2_5E,(_ZN41_INTERNAL_8a77d6a6_4_k_cu_1f39b20c_2463534cuda3std3__45__cpo4rendE - _ZN41_INTERNAL_8a77d6a6_4_k_cu_1f39b20c_2463536thrust24THRUST_300001_SM_1000_NS12placeholders2_5E)
_ZN41_INTERNAL_8a77d6a6_4_k_cu_1f39b20c_2463536thrust24THRUST_300001_SM_1000_NS12placeholders2_5E:
	.zero		1
	.type		_ZN41_INTERNAL_8a77d6a6_4_k_cu_1f39b20c_2463534cuda3std3__45__cpo4rendE,@object
	.size		_ZN41_INTERNAL_8a77d6a6_4_k_cu_1f39b20c_2463534cuda3std3__45__cpo4rendE,(_ZN41_INTERNAL_8a77d6a6_4_k_cu_1f39b20c_2463534cuda3std6ranges3__45__cpo9iter_swapE - _ZN41_INTERNAL_8a77d6a6_4_k_cu_1f39b20c_2463534cuda3std3__45__cpo4rendE)
_ZN41_INTERNAL_8a77d6a6_4_k_cu_1f39b20c_2463534cuda3std3__45__cpo4rendE:
	.zero		1
	.type		_ZN41_INTERNAL_8a77d6a6_4_k_cu_1f39b20c_2463534cuda3std6ranges3__45__cpo9iter_swapE,@object
	.size		_ZN41_INTERNAL_8a77d6a6_4_k_cu_1f39b20c_2463534cuda3std6ranges3__45__cpo9iter_swapE,(_ZN41_INTERNAL_8a77d6a6_4_k_cu_1f39b20c_2463534cuda3std3__48unexpectE - _ZN41_INTERNAL_8a77d6a6_4_k_cu_1f39b20c_2463534cuda3std6ranges3__45__cpo9iter_swapE)
_ZN41_INTERNAL_8a77d6a6_4_k_cu_1f39b20c_2463534cuda3std6ranges3__45__cpo9iter_swapE:
	.zero		1
	.type		_ZN41_INTERNAL_8a77d6a6_4_k_cu_1f39b20c_2463534cuda3std3__48unexpectE,@object
	.size		_ZN41_INTERNAL_8a77d6a6_4_k_cu_1f39b20c_2463534cuda3std3__48unexpectE,(_ZN41_INTERNAL_8a77d6a6_4_k_cu_1f39b20c_2463536thrust24THRUST_300001_SM_1000_NS8cuda_cub3parE - _ZN41_INTERNAL_8a77d6a6_4_k_cu_1f39b20c_2463534cuda3std3__48unexpectE)
_ZN41_INTERNAL_8a77d6a6_4_k_cu_1f39b20c_2463534cuda3std3__48unexpectE:
	.zero		1
	.type		_ZN41_INTERNAL_8a77d6a6_4_k_cu_1f39b20c_2463536thrust24THRUST_300001_SM_1000_NS8cuda_cub3parE,@object
	.size		_ZN41_INTERNAL_8a77d6a6_4_k_cu_1f39b20c_2463536thrust24THRUST_300001_SM_1000_NS8cuda_cub3parE,(.L_29 - _ZN41_INTERNAL_8a77d6a6_4_k_cu_1f39b20c_2463536thrust24THRUST_300001_SM_1000_NS8cuda_cub3parE)
_ZN41_INTERNAL_8a77d6a6_4_k_cu_1f39b20c_2463536thrust24THRUST_300001_SM_1000_NS8cuda_cub3parE:
	.zero		1
.L_29:


//--------------------- .nv.shared._ZN3cub18CUB_300001_SM_10006detail4scan16DeviceScanKernelINS2_10policy_hubIiiijN4cuda3std3__44plusIvEEE10Policy1000EN6thrust24THRUST_300001_SM_1000_NS10device_ptrIKiEENSE_IiEENS0_13ScanTileStateIiLb1EEES9_NS0_8NullTypeEjiLb0ESK_EEvT0_T1_T2_iT3_T4_T5_ --------------------------
	.section	.nv.shared._ZN3cub18CUB_300001_SM_10006detail4scan16DeviceScanKernelINS2_10policy_hubIiiijN4cuda3std3__44plusIvEEE10Policy1000EN6thrust24THRUST_300001_SM_1000_NS10device_ptrIKiEENSE_IiEENS0_13ScanTileStateIiLb1EEES9_NS0_8NullTypeEjiLb0ESK_EEvT0_T1_T2_iT3_T4_T5_,"aw",@nobits
	.sectionflags	@""
	.align	16
.nv.shared._ZN3cub18CUB_300001_SM_10006detail4scan16DeviceScanKernelINS2_10policy_hubIiiijN4cuda3std3__44plusIvEEE10Policy1000EN6thrust24THRUST_300001_SM_1000_NS10device_ptrIKiEENSE_IiEENS0_13ScanTileStateIiLb1EEES9_NS0_8NullTypeEjiLb0ESK_EEvT0_T1_T2_iT3_T4_T5_:
	.zero		34832


//--------------------- .nv.constant0._ZN3cub18CUB_300001_SM_10006detail4scan16DeviceScanKernelINS2_10policy_hubIiiimN4cuda3std3__44plusIvEEE10Policy1000EN6thrust24THRUST_300001_SM_1000_NS10device_ptrIKiEENSE_IiEENS0_13ScanTileStateIiLb1EEES9_NS0_8NullTypeEmiLb0ESK_EEvT0_T1_T2_iT3_T4_T5_ --------------------------
	.section	.nv.constant0._ZN3cub18CUB_300001_SM_10006detail4scan16DeviceScanKernelINS2_10policy_hubIiiimN4cuda3std3__44plusIvEEE10Policy1000EN6thrust24THRUST_300001_SM_1000_NS10device_ptrIKiEENSE_IiEENS0_13ScanTileStateIiLb1EEES9_NS0_8NullTypeEmiLb0ESK_EEvT0_T1_T2_iT3_T4_T5_,"a",@progbits
	.sectionflags	@""
	.align	4
.nv.constant0._ZN3cub18CUB_300001_SM_10006detail4scan16DeviceScanKernelINS2_10policy_hubIiiimN4cuda3std3__44plusIvEEE10Policy1000EN6thrust24THRUST_300001_SM_1000_NS10device_ptrIKiEENSE_IiEENS0_13ScanTileStateIiLb1EEES9_NS0_8NullTypeEmiLb0ESK_EEvT0_T1_T2_iT3_T4_T5_:
	.zero		936


//--------------------- .nv.constant0._ZN3cub18CUB_300001_SM_10006detail4scan16DeviceScanKernelINS2_10policy_hubIiiijN4cuda3std3__44plusIvEEE10Policy1000EN6thrust24THRUST_300001_SM_1000_NS10device_ptrIKiEENSE_IiEENS0_13ScanTileStateIiLb1EEES9_NS0_8NullTypeEjiLb0ESK_EEvT0_T1_T2_iT3_T4_T5_ --------------------------
	.section	.nv.constant0._ZN3cub18CUB_300001_SM_10006detail4scan16DeviceScanKernelINS2_10policy_hubIiiijN4cuda3std3__44plusIvEEE10Policy1000EN6thrust24THRUST_300001_SM_1000_NS10device_ptrIKiEENSE_IiEENS0_13ScanTileStateIiLb1EEES9_NS0_8NullTypeEjiLb0ESK_EEvT0_T1_T2_iT3_T4_T5_,"a",@progbits
	.sectionflags	@""
	.align	4
.nv.constant0._ZN3cub18CUB_300001_SM_10006detail4scan16DeviceScanKernelINS2_10policy_hubIiiijN4cuda3std3__44plusIvEEE10Policy1000EN6thrust24THRUST_300001_SM_1000_NS10device_ptrIKiEENSE_IiEENS0_13ScanTileStateIiLb1EEES9_NS0_8NullTypeEjiLb0ESK_EEvT0_T1_T2_iT3_T4_T5_:
	.zero		932


//--------------------- .nv.constant0._ZN3cub18CUB_300001_SM_10006detail4scan20DeviceScanInitKernelINS0_13ScanTileStateIiLb1EEEEEvT_i --------------------------
	.section	.nv.constant0._ZN3cub18CUB_300001_SM_10006detail4scan20DeviceScanInitKernelINS0_13ScanTileStateIiLb1EEEEEvT_i,"a",@progbits
	.sectionflags	@""
	.align	4
.nv.constant0._ZN3cub18CUB_300001_SM_10006detail4scan20DeviceScanInitKernelINS0_13ScanTileStateIiLb1EEEEEvT_i:
	.zero		908


//--------------------- .nv.constant0._ZN3cub18CUB_300001_SM_10006detail11EmptyKernelIvEEvv --------------------------
	.section	.nv.constant0._ZN3cub18CUB_300001_SM_10006detail11EmptyKernelIvEEvv,"a",@progbits
	.sectionflags	@""
	.align	4
.nv.constant0._ZN3cub18CUB_300001_SM_10006detail11EmptyKernelIvEEvv:
	.zero		896


//--------------------- .nv.constant0._Z30count_tokens_per_expert_kernelPKiPii --------------------------
	.section	.nv.constant0._Z30count_tokens_per_expert_kernelPKiPii,"a",@progbits
	.sectionflags	@""
	.align	4
.nv.constant0._Z30count_tokens_per_expert_kernelPKiPii:
	.zero		916


//--------------------- SYMBOLS --------------------------

	.type		.nv.reservedSmem.offset0,@object
	.size		.nv.reservedSmem.offset0,0x4
	.type		.nv.reservedSmem.cap,@object
	.size		.nv.reservedSmem.cap,0x4
